//
// Generated by NVIDIA NVVM Compiler
//
// Compiler Build ID: CL-36424714
// Cuda compilation tools, release 13.0, V13.0.88
// Based on NVVM 20.0.0
//

.version 9.0
.target sm_100
.address_size 64

	// .globl	_Z13UpateParticleP8Particleiff
.global .align 4 .b8 precalc_xorwow_matrix[102400];
.global .align 4 .b8 precalc_xorwow_offset_matrix[102400];
.global .align 4 .b8 mrg32k3aM1[2304];
.global .align 4 .b8 mrg32k3aM2[2304];
.global .align 4 .b8 mrg32k3aM1SubSeq[2016];
.global .align 4 .b8 mrg32k3aM2SubSeq[2016];
.global .align 4 .b8 mrg32k3aM1Seq[2304];
.global .align 4 .b8 mrg32k3aM2Seq[2304];
.const .align 8 .b8 __cr_lgamma_table[72];

.visible .entry _Z13UpateParticleP8Particleiff(
	.param .u64 .ptr .align 1 _Z13UpateParticleP8Particleiff_param_0,
	.param .u32 _Z13UpateParticleP8Particleiff_param_1,
	.param .f32 _Z13UpateParticleP8Particleiff_param_2,
	.param .f32 _Z13UpateParticleP8Particleiff_param_3
)
{
	.reg .pred 	%p<6>;
	.reg .b32 	%r<6>;
	.reg .b32 	%f<31>;
	.reg .b64 	%rd<6>;

	ld.param.u64 	%rd2, [_Z13UpateParticleP8Particleiff_param_0];
	ld.param.u32 	%r2, [_Z13UpateParticleP8Particleiff_param_1];
	ld.param.f32 	%f18, [_Z13UpateParticleP8Particleiff_param_2];
	ld.param.f32 	%f19, [_Z13UpateParticleP8Particleiff_param_3];
	mov.u32 	%r3, %tid.x;
	mov.u32 	%r4, %ctaid.x;
	mov.u32 	%r5, %ntid.x;
	mad.lo.s32 	%r1, %r4, %r5, %r3;
	setp.ge.s32 	%p1, %r1, %r2;
	setp.leu.f32 	%p2, %f19, 0f00000000;
	or.pred  	%p3, %p1, %p2;
	@%p3 bra 	$L__BB0_4;
	cvta.to.global.u64 	%rd3, %rd2;
	mul.f32 	%f1, %f18, 0f411CF5C3;
	mul.wide.s32 	%rd4, %r1, 36;
	add.s64 	%rd5, %rd3, %rd4;
	add.s64 	%rd1, %rd5, 16;
	ld.global.f32 	%f29, [%rd5+16];
	ld.global.f32 	%f28, [%rd5];
	ld.global.f32 	%f27, [%rd5+4];
	ld.global.f32 	%f26, [%rd5+8];
	ld.global.f32 	%f21, [%rd5+12];
	ld.global.f32 	%f22, [%rd5+20];
	mul.f32 	%f6, %f18, %f21;
	mul.f32 	%f7, %f18, %f22;
	mov.f32 	%f30, 0f00000000;
$L__BB0_2:
	sub.f32 	%f23, %f29, %f1;
	add.f32 	%f28, %f28, %f6;
	fma.rn.f32 	%f24, %f18, %f23, %f27;
	add.f32 	%f26, %f26, %f7;
	setp.lt.f32 	%p4, %f24, 0f00000000;
	mul.f32 	%f25, %f23, 0fBF000000;
	selp.f32 	%f27, 0f00000000, %f24, %p4;
	selp.f32 	%f29, %f25, %f23, %p4;
	add.f32 	%f30, %f18, %f30;
	setp.lt.f32 	%p5, %f30, %f19;
	@%p5 bra 	$L__BB0_2;
	st.global.f32 	[%rd1], %f29;
	st.global.f32 	[%rd1+-16], %f28;
	st.global.f32 	[%rd1+-12], %f27;
	st.global.f32 	[%rd1+-8], %f26;
$L__BB0_4:
	ret;

}
	// .globl	_Z19stateInitializationP8Particlei
.visible .entry _Z19stateInitializationP8Particlei(
	.param .u64 .ptr .align 1 _Z19stateInitializationP8Particlei_param_0,
	.param .u32 _Z19stateInitializationP8Particlei_param_1
)
{
	.local .align 8 .b8 	__local_depot1[48];
	.reg .b64 	%SP;
	.reg .b64 	%SPL;
	.reg .pred 	%p<64>;
	.reg .b32 	%r<1263>;
	.reg .b32 	%f<13>;
	.reg .b64 	%rd<27>;

	mov.u64 	%SPL, __local_depot1;
	ld.param.u64 	%rd10, [_Z19stateInitializationP8Particlei_param_0];
	ld.param.u32 	%r553, [_Z19stateInitializationP8Particlei_param_1];
	mov.u32 	%r554, %tid.x;
	mov.u32 	%r555, %ntid.x;
	mov.u32 	%r556, %ctaid.x;
	mad.lo.s32 	%r1, %r555, %r556, %r554;
	setp.ge.s32 	%p1, %r1, %r553;
	@%p1 bra 	$L__BB1_117;
	add.u64 	%rd1, %SPL, 0;
	// begin inline asm
	mov.u64 	%rd11, %clock64;
	// end inline asm
	cvt.s64.s32 	%rd2, %r1;
	cvt.u32.u64 	%r557, %rd11;
	xor.b32  	%r558, %r557, -1429050551;
	mul.lo.s32 	%r559, %r558, 1099087573;
	{ .reg .b32 tmp; mov.b64 {tmp, %r560}, %rd11; }
	xor.b32  	%r561, %r560, -136515619;
	mul.lo.s32 	%r562, %r561, -1703105765;
	add.s32 	%r563, %r559, %r562;
	add.s32 	%r2, %r563, 6615241;
	add.s32 	%r993, %r559, 123456789;
	st.local.v2.u32 	[%rd1], {%r2, %r993};
	xor.b32  	%r992, %r559, 362436069;
	add.s32 	%r991, %r562, 521288629;
	st.local.v2.u32 	[%rd1+8], {%r992, %r991};
	xor.b32  	%r990, %r562, 88675123;
	add.s32 	%r989, %r559, 5783321;
	st.local.v2.u32 	[%rd1+16], {%r990, %r989};
	setp.eq.s32 	%p2, %r1, 0;
	@%p2 bra 	$L__BB1_116;
	mov.b32 	%r976, 0;
	mov.u64 	%rd26, %rd2;
$L__BB1_3:
	mov.u64 	%rd3, %rd26;
	and.b64  	%rd4, %rd3, 3;
	setp.eq.s64 	%p3, %rd4, 0;
	@%p3 bra 	$L__BB1_115;
	mul.wide.u32 	%rd13, %r976, 3200;
	mov.u64 	%rd14, precalc_xorwow_matrix;
	add.s64 	%rd5, %rd14, %rd13;
	mov.b32 	%r989, 0;
	mov.u32 	%r990, %r989;
	mov.u32 	%r991, %r989;
	mov.u32 	%r992, %r989;
	mov.u32 	%r993, %r989;
	mov.u32 	%r982, %r989;
$L__BB1_5:
	mul.wide.u32 	%rd15, %r982, 4;
	add.s64 	%rd16, %rd1, %rd15;
	ld.local.u32 	%r20, [%rd16+4];
	shl.b32 	%r21, %r982, 5;
	mov.b32 	%r988, 0;
$L__BB1_6:
	.pragma "nounroll";
	shr.u32 	%r567, %r20, %r988;
	and.b32  	%r568, %r567, 1;
	setp.eq.b32 	%p4, %r568, 1;
	not.pred 	%p5, %p4;
	add.s32 	%r569, %r21, %r988;
	mul.lo.s32 	%r570, %r569, 5;
	mul.wide.u32 	%rd17, %r570, 4;
	add.s64 	%rd6, %rd5, %rd17;
	@%p5 bra 	$L__BB1_8;
	ld.global.u32 	%r571, [%rd6];
	xor.b32  	%r993, %r993, %r571;
	ld.global.u32 	%r572, [%rd6+4];
	xor.b32  	%r992, %r992, %r572;
	ld.global.u32 	%r573, [%rd6+8];
	xor.b32  	%r991, %r991, %r573;
	ld.global.u32 	%r574, [%rd6+12];
	xor.b32  	%r990, %r990, %r574;
	ld.global.u32 	%r575, [%rd6+16];
	xor.b32  	%r989, %r989, %r575;
$L__BB1_8:
	and.b32  	%r577, %r567, 2;
	setp.eq.s32 	%p6, %r577, 0;
	@%p6 bra 	$L__BB1_10;
	ld.global.u32 	%r578, [%rd6+20];
	xor.b32  	%r993, %r993, %r578;
	ld.global.u32 	%r579, [%rd6+24];
	xor.b32  	%r992, %r992, %r579;
	ld.global.u32 	%r580, [%rd6+28];
	xor.b32  	%r991, %r991, %r580;
	ld.global.u32 	%r581, [%rd6+32];
	xor.b32  	%r990, %r990, %r581;
	ld.global.u32 	%r582, [%rd6+36];
	xor.b32  	%r989, %r989, %r582;
$L__BB1_10:
	and.b32  	%r584, %r567, 4;
	setp.eq.s32 	%p7, %r584, 0;
	@%p7 bra 	$L__BB1_12;
	ld.global.u32 	%r585, [%rd6+40];
	xor.b32  	%r993, %r993, %r585;
	ld.global.u32 	%r586, [%rd6+44];
	xor.b32  	%r992, %r992, %r586;
	ld.global.u32 	%r587, [%rd6+48];
	xor.b32  	%r991, %r991, %r587;
	ld.global.u32 	%r588, [%rd6+52];
	xor.b32  	%r990, %r990, %r588;
	ld.global.u32 	%r589, [%rd6+56];
	xor.b32  	%r989, %r989, %r589;
$L__BB1_12:
	and.b32  	%r591, %r567, 8;
	setp.eq.s32 	%p8, %r591, 0;
	@%p8 bra 	$L__BB1_14;
	ld.global.u32 	%r592, [%rd6+60];
	xor.b32  	%r993, %r993, %r592;
	ld.global.u32 	%r593, [%rd6+64];
	xor.b32  	%r992, %r992, %r593;
	ld.global.u32 	%r594, [%rd6+68];
	xor.b32  	%r991, %r991, %r594;
	ld.global.u32 	%r595, [%rd6+72];
	xor.b32  	%r990, %r990, %r595;
	ld.global.u32 	%r596, [%rd6+76];
	xor.b32  	%r989, %r989, %r596;
$L__BB1_14:
	and.b32  	%r598, %r567, 16;
	setp.eq.s32 	%p9, %r598, 0;
	@%p9 bra 	$L__BB1_16;
	ld.global.u32 	%r599, [%rd6+80];
	xor.b32  	%r993, %r993, %r599;
	ld.global.u32 	%r600, [%rd6+84];
	xor.b32  	%r992, %r992, %r600;
	ld.global.u32 	%r601, [%rd6+88];
	xor.b32  	%r991, %r991, %r601;
	ld.global.u32 	%r602, [%rd6+92];
	xor.b32  	%r990, %r990, %r602;
	ld.global.u32 	%r603, [%rd6+96];
	xor.b32  	%r989, %r989, %r603;
$L__BB1_16:
	and.b32  	%r605, %r567, 32;
	setp.eq.s32 	%p10, %r605, 0;
	@%p10 bra 	$L__BB1_18;
	ld.global.u32 	%r606, [%rd6+100];
	xor.b32  	%r993, %r993, %r606;
	ld.global.u32 	%r607, [%rd6+104];
	xor.b32  	%r992, %r992, %r607;
	ld.global.u32 	%r608, [%rd6+108];
	xor.b32  	%r991, %r991, %r608;
	ld.global.u32 	%r609, [%rd6+112];
	xor.b32  	%r990, %r990, %r609;
	ld.global.u32 	%r610, [%rd6+116];
	xor.b32  	%r989, %r989, %r610;
$L__BB1_18:
	and.b32  	%r612, %r567, 64;
	setp.eq.s32 	%p11, %r612, 0;
	@%p11 bra 	$L__BB1_20;
	ld.global.u32 	%r613, [%rd6+120];
	xor.b32  	%r993, %r993, %r613;
	ld.global.u32 	%r614, [%rd6+124];
	xor.b32  	%r992, %r992, %r614;
	ld.global.u32 	%r615, [%rd6+128];
	xor.b32  	%r991, %r991, %r615;
	ld.global.u32 	%r616, [%rd6+132];
	xor.b32  	%r990, %r990, %r616;
	ld.global.u32 	%r617, [%rd6+136];
	xor.b32  	%r989, %r989, %r617;
$L__BB1_20:
	and.b32  	%r619, %r567, 128;
	setp.eq.s32 	%p12, %r619, 0;
	@%p12 bra 	$L__BB1_22;
	ld.global.u32 	%r620, [%rd6+140];
	xor.b32  	%r993, %r993, %r620;
	ld.global.u32 	%r621, [%rd6+144];
	xor.b32  	%r992, %r992, %r621;
	ld.global.u32 	%r622, [%rd6+148];
	xor.b32  	%r991, %r991, %r622;
	ld.global.u32 	%r623, [%rd6+152];
	xor.b32  	%r990, %r990, %r623;
	ld.global.u32 	%r624, [%rd6+156];
	xor.b32  	%r989, %r989, %r624;
$L__BB1_22:
	and.b32  	%r626, %r567, 256;
	setp.eq.s32 	%p13, %r626, 0;
	@%p13 bra 	$L__BB1_24;
	ld.global.u32 	%r627, [%rd6+160];
	xor.b32  	%r993, %r993, %r627;
	ld.global.u32 	%r628, [%rd6+164];
	xor.b32  	%r992, %r992, %r628;
	ld.global.u32 	%r629, [%rd6+168];
	xor.b32  	%r991, %r991, %r629;
	ld.global.u32 	%r630, [%rd6+172];
	xor.b32  	%r990, %r990, %r630;
	ld.global.u32 	%r631, [%rd6+176];
	xor.b32  	%r989, %r989, %r631;
$L__BB1_24:
	and.b32  	%r633, %r567, 512;
	setp.eq.s32 	%p14, %r633, 0;
	@%p14 bra 	$L__BB1_26;
	ld.global.u32 	%r634, [%rd6+180];
	xor.b32  	%r993, %r993, %r634;
	ld.global.u32 	%r635, [%rd6+184];
	xor.b32  	%r992, %r992, %r635;
	ld.global.u32 	%r636, [%rd6+188];
	xor.b32  	%r991, %r991, %r636;
	ld.global.u32 	%r637, [%rd6+192];
	xor.b32  	%r990, %r990, %r637;
	ld.global.u32 	%r638, [%rd6+196];
	xor.b32  	%r989, %r989, %r638;
$L__BB1_26:
	and.b32  	%r640, %r567, 1024;
	setp.eq.s32 	%p15, %r640, 0;
	@%p15 bra 	$L__BB1_28;
	ld.global.u32 	%r641, [%rd6+200];
	xor.b32  	%r993, %r993, %r641;
	ld.global.u32 	%r642, [%rd6+204];
	xor.b32  	%r992, %r992, %r642;
	ld.global.u32 	%r643, [%rd6+208];
	xor.b32  	%r991, %r991, %r643;
	ld.global.u32 	%r644, [%rd6+212];
	xor.b32  	%r990, %r990, %r644;
	ld.global.u32 	%r645, [%rd6+216];
	xor.b32  	%r989, %r989, %r645;
$L__BB1_28:
	and.b32  	%r647, %r567, 2048;
	setp.eq.s32 	%p16, %r647, 0;
	@%p16 bra 	$L__BB1_30;
	ld.global.u32 	%r648, [%rd6+220];
	xor.b32  	%r993, %r993, %r648;
	ld.global.u32 	%r649, [%rd6+224];
	xor.b32  	%r992, %r992, %r649;
	ld.global.u32 	%r650, [%rd6+228];
	xor.b32  	%r991, %r991, %r650;
	ld.global.u32 	%r651, [%rd6+232];
	xor.b32  	%r990, %r990, %r651;
	ld.global.u32 	%r652, [%rd6+236];
	xor.b32  	%r989, %r989, %r652;
$L__BB1_30:
	and.b32  	%r654, %r567, 4096;
	setp.eq.s32 	%p17, %r654, 0;
	@%p17 bra 	$L__BB1_32;
	ld.global.u32 	%r655, [%rd6+240];
	xor.b32  	%r993, %r993, %r655;
	ld.global.u32 	%r656, [%rd6+244];
	xor.b32  	%r992, %r992, %r656;
	ld.global.u32 	%r657, [%rd6+248];
	xor.b32  	%r991, %r991, %r657;
	ld.global.u32 	%r658, [%rd6+252];
	xor.b32  	%r990, %r990, %r658;
	ld.global.u32 	%r659, [%rd6+256];
	xor.b32  	%r989, %r989, %r659;
$L__BB1_32:
	and.b32  	%r661, %r567, 8192;
	setp.eq.s32 	%p18, %r661, 0;
	@%p18 bra 	$L__BB1_34;
	ld.global.u32 	%r662, [%rd6+260];
	xor.b32  	%r993, %r993, %r662;
	ld.global.u32 	%r663, [%rd6+264];
	xor.b32  	%r992, %r992, %r663;
	ld.global.u32 	%r664, [%rd6+268];
	xor.b32  	%r991, %r991, %r664;
	ld.global.u32 	%r665, [%rd6+272];
	xor.b32  	%r990, %r990, %r665;
	ld.global.u32 	%r666, [%rd6+276];
	xor.b32  	%r989, %r989, %r666;
$L__BB1_34:
	and.b32  	%r668, %r567, 16384;
	setp.eq.s32 	%p19, %r668, 0;
	@%p19 bra 	$L__BB1_36;
	ld.global.u32 	%r669, [%rd6+280];
	xor.b32  	%r993, %r993, %r669;
	ld.global.u32 	%r670, [%rd6+284];
	xor.b32  	%r992, %r992, %r670;
	ld.global.u32 	%r671, [%rd6+288];
	xor.b32  	%r991, %r991, %r671;
	ld.global.u32 	%r672, [%rd6+292];
	xor.b32  	%r990, %r990, %r672;
	ld.global.u32 	%r673, [%rd6+296];
	xor.b32  	%r989, %r989, %r673;
$L__BB1_36:
	and.b32  	%r675, %r567, 32768;
	setp.eq.s32 	%p20, %r675, 0;
	@%p20 bra 	$L__BB1_38;
	ld.global.u32 	%r676, [%rd6+300];
	xor.b32  	%r993, %r993, %r676;
	ld.global.u32 	%r677, [%rd6+304];
	xor.b32  	%r992, %r992, %r677;
	ld.global.u32 	%r678, [%rd6+308];
	xor.b32  	%r991, %r991, %r678;
	ld.global.u32 	%r679, [%rd6+312];
	xor.b32  	%r990, %r990, %r679;
	ld.global.u32 	%r680, [%rd6+316];
	xor.b32  	%r989, %r989, %r680;
$L__BB1_38:
	add.s32 	%r988, %r988, 16;
	setp.ne.s32 	%p21, %r988, 32;
	@%p21 bra 	$L__BB1_6;
	mad.lo.s32 	%r681, %r982, -31, %r21;
	add.s32 	%r982, %r681, 1;
	setp.ne.s32 	%p22, %r982, 5;
	@%p22 bra 	$L__BB1_5;
	st.local.u32 	[%rd1+4], %r993;
	st.local.v2.u32 	[%rd1+8], {%r992, %r991};
	st.local.v2.u32 	[%rd1+16], {%r990, %r989};
	setp.eq.s64 	%p23, %rd4, 1;
	@%p23 bra 	$L__BB1_115;
	mov.b32 	%r989, 0;
	mov.u32 	%r990, %r989;
	mov.u32 	%r991, %r989;
	mov.u32 	%r992, %r989;
	mov.u32 	%r993, %r989;
	mov.u32 	%r1074, %r989;
$L__BB1_42:
	mul.wide.u32 	%rd18, %r1074, 4;
	add.s64 	%rd19, %rd1, %rd18;
	ld.local.u32 	%r196, [%rd19+4];
	shl.b32 	%r197, %r1074, 5;
	mov.b32 	%r1080, 0;
$L__BB1_43:
	.pragma "nounroll";
	shr.u32 	%r684, %r196, %r1080;
	and.b32  	%r685, %r684, 1;
	setp.eq.b32 	%p24, %r685, 1;
	not.pred 	%p25, %p24;
	add.s32 	%r686, %r197, %r1080;
	mul.lo.s32 	%r687, %r686, 5;
	mul.wide.u32 	%rd20, %r687, 4;
	add.s64 	%rd7, %rd5, %rd20;
	@%p25 bra 	$L__BB1_45;
	ld.global.u32 	%r688, [%rd7];
	xor.b32  	%r993, %r993, %r688;
	ld.global.u32 	%r689, [%rd7+4];
	xor.b32  	%r992, %r992, %r689;
	ld.global.u32 	%r690, [%rd7+8];
	xor.b32  	%r991, %r991, %r690;
	ld.global.u32 	%r691, [%rd7+12];
	xor.b32  	%r990, %r990, %r691;
	ld.global.u32 	%r692, [%rd7+16];
	xor.b32  	%r989, %r989, %r692;
$L__BB1_45:
	and.b32  	%r694, %r684, 2;
	setp.eq.s32 	%p26, %r694, 0;
	@%p26 bra 	$L__BB1_47;
	ld.global.u32 	%r695, [%rd7+20];
	xor.b32  	%r993, %r993, %r695;
	ld.global.u32 	%r696, [%rd7+24];
	xor.b32  	%r992, %r992, %r696;
	ld.global.u32 	%r697, [%rd7+28];
	xor.b32  	%r991, %r991, %r697;
	ld.global.u32 	%r698, [%rd7+32];
	xor.b32  	%r990, %r990, %r698;
	ld.global.u32 	%r699, [%rd7+36];
	xor.b32  	%r989, %r989, %r699;
$L__BB1_47:
	and.b32  	%r701, %r684, 4;
	setp.eq.s32 	%p27, %r701, 0;
	@%p27 bra 	$L__BB1_49;
	ld.global.u32 	%r702, [%rd7+40];
	xor.b32  	%r993, %r993, %r702;
	ld.global.u32 	%r703, [%rd7+44];
	xor.b32  	%r992, %r992, %r703;
	ld.global.u32 	%r704, [%rd7+48];
	xor.b32  	%r991, %r991, %r704;
	ld.global.u32 	%r705, [%rd7+52];
	xor.b32  	%r990, %r990, %r705;
	ld.global.u32 	%r706, [%rd7+56];
	xor.b32  	%r989, %r989, %r706;
$L__BB1_49:
	and.b32  	%r708, %r684, 8;
	setp.eq.s32 	%p28, %r708, 0;
	@%p28 bra 	$L__BB1_51;
	ld.global.u32 	%r709, [%rd7+60];
	xor.b32  	%r993, %r993, %r709;
	ld.global.u32 	%r710, [%rd7+64];
	xor.b32  	%r992, %r992, %r710;
	ld.global.u32 	%r711, [%rd7+68];
	xor.b32  	%r991, %r991, %r711;
	ld.global.u32 	%r712, [%rd7+72];
	xor.b32  	%r990, %r990, %r712;
	ld.global.u32 	%r713, [%rd7+76];
	xor.b32  	%r989, %r989, %r713;
$L__BB1_51:
	and.b32  	%r715, %r684, 16;
	setp.eq.s32 	%p29, %r715, 0;
	@%p29 bra 	$L__BB1_53;
	ld.global.u32 	%r716, [%rd7+80];
	xor.b32  	%r993, %r993, %r716;
	ld.global.u32 	%r717, [%rd7+84];
	xor.b32  	%r992, %r992, %r717;
	ld.global.u32 	%r718, [%rd7+88];
	xor.b32  	%r991, %r991, %r718;
	ld.global.u32 	%r719, [%rd7+92];
	xor.b32  	%r990, %r990, %r719;
	ld.global.u32 	%r720, [%rd7+96];
	xor.b32  	%r989, %r989, %r720;
$L__BB1_53:
	and.b32  	%r722, %r684, 32;
	setp.eq.s32 	%p30, %r722, 0;
	@%p30 bra 	$L__BB1_55;
	ld.global.u32 	%r723, [%rd7+100];
	xor.b32  	%r993, %r993, %r723;
	ld.global.u32 	%r724, [%rd7+104];
	xor.b32  	%r992, %r992, %r724;
	ld.global.u32 	%r725, [%rd7+108];
	xor.b32  	%r991, %r991, %r725;
	ld.global.u32 	%r726, [%rd7+112];
	xor.b32  	%r990, %r990, %r726;
	ld.global.u32 	%r727, [%rd7+116];
	xor.b32  	%r989, %r989, %r727;
$L__BB1_55:
	and.b32  	%r729, %r684, 64;
	setp.eq.s32 	%p31, %r729, 0;
	@%p31 bra 	$L__BB1_57;
	ld.global.u32 	%r730, [%rd7+120];
	xor.b32  	%r993, %r993, %r730;
	ld.global.u32 	%r731, [%rd7+124];
	xor.b32  	%r992, %r992, %r731;
	ld.global.u32 	%r732, [%rd7+128];
	xor.b32  	%r991, %r991, %r732;
	ld.global.u32 	%r733, [%rd7+132];
	xor.b32  	%r990, %r990, %r733;
	ld.global.u32 	%r734, [%rd7+136];
	xor.b32  	%r989, %r989, %r734;
$L__BB1_57:
	and.b32  	%r736, %r684, 128;
	setp.eq.s32 	%p32, %r736, 0;
	@%p32 bra 	$L__BB1_59;
	ld.global.u32 	%r737, [%rd7+140];
	xor.b32  	%r993, %r993, %r737;
	ld.global.u32 	%r738, [%rd7+144];
	xor.b32  	%r992, %r992, %r738;
	ld.global.u32 	%r739, [%rd7+148];
	xor.b32  	%r991, %r991, %r739;
	ld.global.u32 	%r740, [%rd7+152];
	xor.b32  	%r990, %r990, %r740;
	ld.global.u32 	%r741, [%rd7+156];
	xor.b32  	%r989, %r989, %r741;
$L__BB1_59:
	and.b32  	%r743, %r684, 256;
	setp.eq.s32 	%p33, %r743, 0;
	@%p33 bra 	$L__BB1_61;
	ld.global.u32 	%r744, [%rd7+160];
	xor.b32  	%r993, %r993, %r744;
	ld.global.u32 	%r745, [%rd7+164];
	xor.b32  	%r992, %r992, %r745;
	ld.global.u32 	%r746, [%rd7+168];
	xor.b32  	%r991, %r991, %r746;
	ld.global.u32 	%r747, [%rd7+172];
	xor.b32  	%r990, %r990, %r747;
	ld.global.u32 	%r748, [%rd7+176];
	xor.b32  	%r989, %r989, %r748;
$L__BB1_61:
	and.b32  	%r750, %r684, 512;
	setp.eq.s32 	%p34, %r750, 0;
	@%p34 bra 	$L__BB1_63;
	ld.global.u32 	%r751, [%rd7+180];
	xor.b32  	%r993, %r993, %r751;
	ld.global.u32 	%r752, [%rd7+184];
	xor.b32  	%r992, %r992, %r752;
	ld.global.u32 	%r753, [%rd7+188];
	xor.b32  	%r991, %r991, %r753;
	ld.global.u32 	%r754, [%rd7+192];
	xor.b32  	%r990, %r990, %r754;
	ld.global.u32 	%r755, [%rd7+196];
	xor.b32  	%r989, %r989, %r755;
$L__BB1_63:
	and.b32  	%r757, %r684, 1024;
	setp.eq.s32 	%p35, %r757, 0;
	@%p35 bra 	$L__BB1_65;
	ld.global.u32 	%r758, [%rd7+200];
	xor.b32  	%r993, %r993, %r758;
	ld.global.u32 	%r759, [%rd7+204];
	xor.b32  	%r992, %r992, %r759;
	ld.global.u32 	%r760, [%rd7+208];
	xor.b32  	%r991, %r991, %r760;
	ld.global.u32 	%r761, [%rd7+212];
	xor.b32  	%r990, %r990, %r761;
	ld.global.u32 	%r762, [%rd7+216];
	xor.b32  	%r989, %r989, %r762;
$L__BB1_65:
	and.b32  	%r764, %r684, 2048;
	setp.eq.s32 	%p36, %r764, 0;
	@%p36 bra 	$L__BB1_67;
	ld.global.u32 	%r765, [%rd7+220];
	xor.b32  	%r993, %r993, %r765;
	ld.global.u32 	%r766, [%rd7+224];
	xor.b32  	%r992, %r992, %r766;
	ld.global.u32 	%r767, [%rd7+228];
	xor.b32  	%r991, %r991, %r767;
	ld.global.u32 	%r768, [%rd7+232];
	xor.b32  	%r990, %r990, %r768;
	ld.global.u32 	%r769, [%rd7+236];
	xor.b32  	%r989, %r989, %r769;
$L__BB1_67:
	and.b32  	%r771, %r684, 4096;
	setp.eq.s32 	%p37, %r771, 0;
	@%p37 bra 	$L__BB1_69;
	ld.global.u32 	%r772, [%rd7+240];
	xor.b32  	%r993, %r993, %r772;
	ld.global.u32 	%r773, [%rd7+244];
	xor.b32  	%r992, %r992, %r773;
	ld.global.u32 	%r774, [%rd7+248];
	xor.b32  	%r991, %r991, %r774;
	ld.global.u32 	%r775, [%rd7+252];
	xor.b32  	%r990, %r990, %r775;
	ld.global.u32 	%r776, [%rd7+256];
	xor.b32  	%r989, %r989, %r776;
$L__BB1_69:
	and.b32  	%r778, %r684, 8192;
	setp.eq.s32 	%p38, %r778, 0;
	@%p38 bra 	$L__BB1_71;
	ld.global.u32 	%r779, [%rd7+260];
	xor.b32  	%r993, %r993, %r779;
	ld.global.u32 	%r780, [%rd7+264];
	xor.b32  	%r992, %r992, %r780;
	ld.global.u32 	%r781, [%rd7+268];
	xor.b32  	%r991, %r991, %r781;
	ld.global.u32 	%r782, [%rd7+272];
	xor.b32  	%r990, %r990, %r782;
	ld.global.u32 	%r783, [%rd7+276];
	xor.b32  	%r989, %r989, %r783;
$L__BB1_71:
	and.b32  	%r785, %r684, 16384;
	setp.eq.s32 	%p39, %r785, 0;
	@%p39 bra 	$L__BB1_73;
	ld.global.u32 	%r786, [%rd7+280];
	xor.b32  	%r993, %r993, %r786;
	ld.global.u32 	%r787, [%rd7+284];
	xor.b32  	%r992, %r992, %r787;
	ld.global.u32 	%r788, [%rd7+288];
	xor.b32  	%r991, %r991, %r788;
	ld.global.u32 	%r789, [%rd7+292];
	xor.b32  	%r990, %r990, %r789;
	ld.global.u32 	%r790, [%rd7+296];
	xor.b32  	%r989, %r989, %r790;
$L__BB1_73:
	and.b32  	%r792, %r684, 32768;
	setp.eq.s32 	%p40, %r792, 0;
	@%p40 bra 	$L__BB1_75;
	ld.global.u32 	%r793, [%rd7+300];
	xor.b32  	%r993, %r993, %r793;
	ld.global.u32 	%r794, [%rd7+304];
	xor.b32  	%r992, %r992, %r794;
	ld.global.u32 	%r795, [%rd7+308];
	xor.b32  	%r991, %r991, %r795;
	ld.global.u32 	%r796, [%rd7+312];
	xor.b32  	%r990, %r990, %r796;
	ld.global.u32 	%r797, [%rd7+316];
	xor.b32  	%r989, %r989, %r797;
$L__BB1_75:
	add.s32 	%r1080, %r1080, 16;
	setp.ne.s32 	%p41, %r1080, 32;
	@%p41 bra 	$L__BB1_43;
	mad.lo.s32 	%r798, %r1074, -31, %r197;
	add.s32 	%r1074, %r798, 1;
	setp.ne.s32 	%p42, %r1074, 5;
	@%p42 bra 	$L__BB1_42;
	st.local.u32 	[%rd1+4], %r993;
	st.local.v2.u32 	[%rd1+8], {%r992, %r991};
	st.local.v2.u32 	[%rd1+16], {%r990, %r989};
	setp.ne.s64 	%p43, %rd4, 3;
	@%p43 bra 	$L__BB1_115;
	mov.b32 	%r989, 0;
	mov.u32 	%r990, %r989;
	mov.u32 	%r991, %r989;
	mov.u32 	%r992, %r989;
	mov.u32 	%r993, %r989;
	mov.u32 	%r1166, %r989;
$L__BB1_79:
	mul.wide.u32 	%rd21, %r1166, 4;
	add.s64 	%rd22, %rd1, %rd21;
	ld.local.u32 	%r372, [%rd22+4];
	shl.b32 	%r373, %r1166, 5;
	mov.b32 	%r1172, 0;
$L__BB1_80:
	.pragma "nounroll";
	shr.u32 	%r801, %r372, %r1172;
	and.b32  	%r802, %r801, 1;
	setp.eq.b32 	%p44, %r802, 1;
	not.pred 	%p45, %p44;
	add.s32 	%r803, %r373, %r1172;
	mul.lo.s32 	%r804, %r803, 5;
	mul.wide.u32 	%rd23, %r804, 4;
	add.s64 	%rd8, %rd5, %rd23;
	@%p45 bra 	$L__BB1_82;
	ld.global.u32 	%r805, [%rd8];
	xor.b32  	%r993, %r993, %r805;
	ld.global.u32 	%r806, [%rd8+4];
	xor.b32  	%r992, %r992, %r806;
	ld.global.u32 	%r807, [%rd8+8];
	xor.b32  	%r991, %r991, %r807;
	ld.global.u32 	%r808, [%rd8+12];
	xor.b32  	%r990, %r990, %r808;
	ld.global.u32 	%r809, [%rd8+16];
	xor.b32  	%r989, %r989, %r809;
$L__BB1_82:
	and.b32  	%r811, %r801, 2;
	setp.eq.s32 	%p46, %r811, 0;
	@%p46 bra 	$L__BB1_84;
	ld.global.u32 	%r812, [%rd8+20];
	xor.b32  	%r993, %r993, %r812;
	ld.global.u32 	%r813, [%rd8+24];
	xor.b32  	%r992, %r992, %r813;
	ld.global.u32 	%r814, [%rd8+28];
	xor.b32  	%r991, %r991, %r814;
	ld.global.u32 	%r815, [%rd8+32];
	xor.b32  	%r990, %r990, %r815;
	ld.global.u32 	%r816, [%rd8+36];
	xor.b32  	%r989, %r989, %r816;
$L__BB1_84:
	and.b32  	%r818, %r801, 4;
	setp.eq.s32 	%p47, %r818, 0;
	@%p47 bra 	$L__BB1_86;
	ld.global.u32 	%r819, [%rd8+40];
	xor.b32  	%r993, %r993, %r819;
	ld.global.u32 	%r820, [%rd8+44];
	xor.b32  	%r992, %r992, %r820;
	ld.global.u32 	%r821, [%rd8+48];
	xor.b32  	%r991, %r991, %r821;
	ld.global.u32 	%r822, [%rd8+52];
	xor.b32  	%r990, %r990, %r822;
	ld.global.u32 	%r823, [%rd8+56];
	xor.b32  	%r989, %r989, %r823;
$L__BB1_86:
	and.b32  	%r825, %r801, 8;
	setp.eq.s32 	%p48, %r825, 0;
	@%p48 bra 	$L__BB1_88;
	ld.global.u32 	%r826, [%rd8+60];
	xor.b32  	%r993, %r993, %r826;
	ld.global.u32 	%r827, [%rd8+64];
	xor.b32  	%r992, %r992, %r827;
	ld.global.u32 	%r828, [%rd8+68];
	xor.b32  	%r991, %r991, %r828;
	ld.global.u32 	%r829, [%rd8+72];
	xor.b32  	%r990, %r990, %r829;
	ld.global.u32 	%r830, [%rd8+76];
	xor.b32  	%r989, %r989, %r830;
$L__BB1_88:
	and.b32  	%r832, %r801, 16;
	setp.eq.s32 	%p49, %r832, 0;
	@%p49 bra 	$L__BB1_90;
	ld.global.u32 	%r833, [%rd8+80];
	xor.b32  	%r993, %r993, %r833;
	ld.global.u32 	%r834, [%rd8+84];
	xor.b32  	%r992, %r992, %r834;
	ld.global.u32 	%r835, [%rd8+88];
	xor.b32  	%r991, %r991, %r835;
	ld.global.u32 	%r836, [%rd8+92];
	xor.b32  	%r990, %r990, %r836;
	ld.global.u32 	%r837, [%rd8+96];
	xor.b32  	%r989, %r989, %r837;
$L__BB1_90:
	and.b32  	%r839, %r801, 32;
	setp.eq.s32 	%p50, %r839, 0;
	@%p50 bra 	$L__BB1_92;
	ld.global.u32 	%r840, [%rd8+100];
	xor.b32  	%r993, %r993, %r840;
	ld.global.u32 	%r841, [%rd8+104];
	xor.b32  	%r992, %r992, %r841;
	ld.global.u32 	%r842, [%rd8+108];
	xor.b32  	%r991, %r991, %r842;
	ld.global.u32 	%r843, [%rd8+112];
	xor.b32  	%r990, %r990, %r843;
	ld.global.u32 	%r844, [%rd8+116];
	xor.b32  	%r989, %r989, %r844;
$L__BB1_92:
	and.b32  	%r846, %r801, 64;
	setp.eq.s32 	%p51, %r846, 0;
	@%p51 bra 	$L__BB1_94;
	ld.global.u32 	%r847, [%rd8+120];
	xor.b32  	%r993, %r993, %r847;
	ld.global.u32 	%r848, [%rd8+124];
	xor.b32  	%r992, %r992, %r848;
	ld.global.u32 	%r849, [%rd8+128];
	xor.b32  	%r991, %r991, %r849;
	ld.global.u32 	%r850, [%rd8+132];
	xor.b32  	%r990, %r990, %r850;
	ld.global.u32 	%r851, [%rd8+136];
	xor.b32  	%r989, %r989, %r851;
$L__BB1_94:
	and.b32  	%r853, %r801, 128;
	setp.eq.s32 	%p52, %r853, 0;
	@%p52 bra 	$L__BB1_96;
	ld.global.u32 	%r854, [%rd8+140];
	xor.b32  	%r993, %r993, %r854;
	ld.global.u32 	%r855, [%rd8+144];
	xor.b32  	%r992, %r992, %r855;
	ld.global.u32 	%r856, [%rd8+148];
	xor.b32  	%r991, %r991, %r856;
	ld.global.u32 	%r857, [%rd8+152];
	xor.b32  	%r990, %r990, %r857;
	ld.global.u32 	%r858, [%rd8+156];
	xor.b32  	%r989, %r989, %r858;
$L__BB1_96:
	and.b32  	%r860, %r801, 256;
	setp.eq.s32 	%p53, %r860, 0;
	@%p53 bra 	$L__BB1_98;
	ld.global.u32 	%r861, [%rd8+160];
	xor.b32  	%r993, %r993, %r861;
	ld.global.u32 	%r862, [%rd8+164];
	xor.b32  	%r992, %r992, %r862;
	ld.global.u32 	%r863, [%rd8+168];
	xor.b32  	%r991, %r991, %r863;
	ld.global.u32 	%r864, [%rd8+172];
	xor.b32  	%r990, %r990, %r864;
	ld.global.u32 	%r865, [%rd8+176];
	xor.b32  	%r989, %r989, %r865;
$L__BB1_98:
	and.b32  	%r867, %r801, 512;
	setp.eq.s32 	%p54, %r867, 0;
	@%p54 bra 	$L__BB1_100;
	ld.global.u32 	%r868, [%rd8+180];
	xor.b32  	%r993, %r993, %r868;
	ld.global.u32 	%r869, [%rd8+184];
	xor.b32  	%r992, %r992, %r869;
	ld.global.u32 	%r870, [%rd8+188];
	xor.b32  	%r991, %r991, %r870;
	ld.global.u32 	%r871, [%rd8+192];
	xor.b32  	%r990, %r990, %r871;
	ld.global.u32 	%r872, [%rd8+196];
	xor.b32  	%r989, %r989, %r872;
$L__BB1_100:
	and.b32  	%r874, %r801, 1024;
	setp.eq.s32 	%p55, %r874, 0;
	@%p55 bra 	$L__BB1_102;
	ld.global.u32 	%r875, [%rd8+200];
	xor.b32  	%r993, %r993, %r875;
	ld.global.u32 	%r876, [%rd8+204];
	xor.b32  	%r992, %r992, %r876;
	ld.global.u32 	%r877, [%rd8+208];
	xor.b32  	%r991, %r991, %r877;
	ld.global.u32 	%r878, [%rd8+212];
	xor.b32  	%r990, %r990, %r878;
	ld.global.u32 	%r879, [%rd8+216];
	xor.b32  	%r989, %r989, %r879;
$L__BB1_102:
	and.b32  	%r881, %r801, 2048;
	setp.eq.s32 	%p56, %r881, 0;
	@%p56 bra 	$L__BB1_104;
	ld.global.u32 	%r882, [%rd8+220];
	xor.b32  	%r993, %r993, %r882;
	ld.global.u32 	%r883, [%rd8+224];
	xor.b32  	%r992, %r992, %r883;
	ld.global.u32 	%r884, [%rd8+228];
	xor.b32  	%r991, %r991, %r884;
	ld.global.u32 	%r885, [%rd8+232];
	xor.b32  	%r990, %r990, %r885;
	ld.global.u32 	%r886, [%rd8+236];
	xor.b32  	%r989, %r989, %r886;
$L__BB1_104:
	and.b32  	%r888, %r801, 4096;
	setp.eq.s32 	%p57, %r888, 0;
	@%p57 bra 	$L__BB1_106;
	ld.global.u32 	%r889, [%rd8+240];
	xor.b32  	%r993, %r993, %r889;
	ld.global.u32 	%r890, [%rd8+244];
	xor.b32  	%r992, %r992, %r890;
	ld.global.u32 	%r891, [%rd8+248];
	xor.b32  	%r991, %r991, %r891;
	ld.global.u32 	%r892, [%rd8+252];
	xor.b32  	%r990, %r990, %r892;
	ld.global.u32 	%r893, [%rd8+256];
	xor.b32  	%r989, %r989, %r893;
$L__BB1_106:
	and.b32  	%r895, %r801, 8192;
	setp.eq.s32 	%p58, %r895, 0;
	@%p58 bra 	$L__BB1_108;
	ld.global.u32 	%r896, [%rd8+260];
	xor.b32  	%r993, %r993, %r896;
	ld.global.u32 	%r897, [%rd8+264];
	xor.b32  	%r992, %r992, %r897;
	ld.global.u32 	%r898, [%rd8+268];
	xor.b32  	%r991, %r991, %r898;
	ld.global.u32 	%r899, [%rd8+272];
	xor.b32  	%r990, %r990, %r899;
	ld.global.u32 	%r900, [%rd8+276];
	xor.b32  	%r989, %r989, %r900;
$L__BB1_108:
	and.b32  	%r902, %r801, 16384;
	setp.eq.s32 	%p59, %r902, 0;
	@%p59 bra 	$L__BB1_110;
	ld.global.u32 	%r903, [%rd8+280];
	xor.b32  	%r993, %r993, %r903;
	ld.global.u32 	%r904, [%rd8+284];
	xor.b32  	%r992, %r992, %r904;
	ld.global.u32 	%r905, [%rd8+288];
	xor.b32  	%r991, %r991, %r905;
	ld.global.u32 	%r906, [%rd8+292];
	xor.b32  	%r990, %r990, %r906;
	ld.global.u32 	%r907, [%rd8+296];
	xor.b32  	%r989, %r989, %r907;
$L__BB1_110:
	and.b32  	%r909, %r801, 32768;
	setp.eq.s32 	%p60, %r909, 0;
	@%p60 bra 	$L__BB1_112;
	ld.global.u32 	%r910, [%rd8+300];
	xor.b32  	%r993, %r993, %r910;
	ld.global.u32 	%r911, [%rd8+304];
	xor.b32  	%r992, %r992, %r911;
	ld.global.u32 	%r912, [%rd8+308];
	xor.b32  	%r991, %r991, %r912;
	ld.global.u32 	%r913, [%rd8+312];
	xor.b32  	%r990, %r990, %r913;
	ld.global.u32 	%r914, [%rd8+316];
	xor.b32  	%r989, %r989, %r914;
$L__BB1_112:
	add.s32 	%r1172, %r1172, 16;
	setp.ne.s32 	%p61, %r1172, 32;
	@%p61 bra 	$L__BB1_80;
	mad.lo.s32 	%r915, %r1166, -31, %r373;
	add.s32 	%r1166, %r915, 1;
	setp.ne.s32 	%p62, %r1166, 5;
	@%p62 bra 	$L__BB1_79;
	st.local.u32 	[%rd1+4], %r993;
	st.local.v2.u32 	[%rd1+8], {%r992, %r991};
	st.local.v2.u32 	[%rd1+16], {%r990, %r989};
$L__BB1_115:
	shr.u64 	%rd26, %rd3, 2;
	add.s32 	%r976, %r976, 1;
	setp.gt.u64 	%p63, %rd3, 3;
	@%p63 bra 	$L__BB1_3;
$L__BB1_116:
	shr.u32 	%r916, %r993, 2;
	xor.b32  	%r917, %r916, %r993;
	shl.b32 	%r918, %r989, 4;
	shl.b32 	%r919, %r917, 1;
	xor.b32  	%r920, %r919, %r918;
	xor.b32  	%r921, %r920, %r917;
	xor.b32  	%r922, %r921, %r989;
	add.s32 	%r923, %r2, %r922;
	add.s32 	%r924, %r923, 362437;
	cvt.rn.f32.u32 	%f1, %r924;
	fma.rn.f32 	%f2, %f1, 0f2F800000, 0f2F000000;
	cvta.to.global.u64 	%rd24, %rd10;
	mad.lo.s64 	%rd25, %rd2, 36, %rd24;
	st.global.f32 	[%rd25], %f2;
	shr.u32 	%r925, %r992, 2;
	xor.b32  	%r926, %r925, %r992;
	shl.b32 	%r927, %r922, 4;
	shl.b32 	%r928, %r926, 1;
	xor.b32  	%r929, %r928, %r927;
	xor.b32  	%r930, %r929, %r926;
	xor.b32  	%r931, %r930, %r922;
	add.s32 	%r932, %r2, %r931;
	add.s32 	%r933, %r932, 724874;
	cvt.rn.f32.u32 	%f3, %r933;
	fma.rn.f32 	%f4, %f3, 0f2F800000, 0f2F000000;
	st.global.f32 	[%rd25+4], %f4;
	shr.u32 	%r934, %r991, 2;
	xor.b32  	%r935, %r934, %r991;
	shl.b32 	%r936, %r931, 4;
	shl.b32 	%r937, %r935, 1;
	xor.b32  	%r938, %r937, %r936;
	xor.b32  	%r939, %r938, %r935;
	xor.b32  	%r940, %r939, %r931;
	add.s32 	%r941, %r2, %r940;
	add.s32 	%r942, %r941, 1087311;
	cvt.rn.f32.u32 	%f5, %r942;
	fma.rn.f32 	%f6, %f5, 0f2F800000, 0f2F000000;
	st.global.f32 	[%rd25+8], %f6;
	shr.u32 	%r943, %r990, 2;
	xor.b32  	%r944, %r943, %r990;
	shl.b32 	%r945, %r940, 4;
	shl.b32 	%r946, %r944, 1;
	xor.b32  	%r947, %r946, %r945;
	xor.b32  	%r948, %r947, %r944;
	xor.b32  	%r949, %r948, %r940;
	add.s32 	%r950, %r2, %r949;
	add.s32 	%r951, %r950, 1449748;
	cvt.rn.f32.u32 	%f7, %r951;
	fma.rn.f32 	%f8, %f7, 0f2F800000, 0f2F000000;
	st.global.f32 	[%rd25+12], %f8;
	shr.u32 	%r952, %r989, 2;
	xor.b32  	%r953, %r952, %r989;
	shl.b32 	%r954, %r949, 4;
	shl.b32 	%r955, %r953, 1;
	xor.b32  	%r956, %r955, %r954;
	xor.b32  	%r957, %r956, %r953;
	xor.b32  	%r958, %r957, %r949;
	add.s32 	%r959, %r2, %r958;
	add.s32 	%r960, %r959, 1812185;
	cvt.rn.f32.u32 	%f9, %r960;
	fma.rn.f32 	%f10, %f9, 0f2F800000, 0f2F000000;
	st.global.f32 	[%rd25+16], %f10;
	shr.u32 	%r961, %r922, 2;
	xor.b32  	%r962, %r961, %r922;
	shl.b32 	%r963, %r958, 4;
	shl.b32 	%r964, %r962, 1;
	xor.b32  	%r965, %r964, %r963;
	xor.b32  	%r966, %r965, %r962;
	xor.b32  	%r967, %r966, %r958;
	add.s32 	%r968, %r2, %r967;
	add.s32 	%r969, %r968, 2174622;
	cvt.rn.f32.u32 	%f11, %r969;
	fma.rn.f32 	%f12, %f11, 0f2F800000, 0f2F000000;
	st.global.f32 	[%rd25+20], %f12;
	mov.b32 	%r970, 0;
	st.global.u32 	[%rd25+24], %r970;
	st.global.u32 	[%rd25+28], %r970;
	st.global.u32 	[%rd25+32], %r970;
$L__BB1_117:
	ret;

}


// ===== COMPILED SASS (sm_100) =====

	.target	sm_100

	.elftype	@"ET_EXEC"


//--------------------- .note.nv.tkinfo           --------------------------
	.section	.note.nv.tkinfo,"",@"SHT_NOTE"
	.sectionflags	@"SHF_NOTE_NV_TKINFO"
	.tkinfo
        /*0018*/ 	.word	0x00000002
        /*0030*/ 	.string	""
        /*0030*/ 	.string	"ptxas"
        /*0030*/ 	.string	"Cuda compilation tools, release 13.0, V13.0.88"
        /*0030*/ 	.string	"Build cuda_13.0.r13.0/compiler.36424714_0"
        /*0030*/ 	.string	"-arch sm_100 -m 64 "



//--------------------- .note.nv.cuinfo           --------------------------
	.section	.note.nv.cuinfo,"",@"SHT_NOTE"
	.sectionflags	@"SHF_NOTE_NV_CUINFO"
        /*0018*/ 	.short	0x0002
        /*001a*/ 	.short	0x0064
        /*001c*/ 	.short	0x0082
	.zero		2


//--------------------- .nv.info                  --------------------------
	.section	.nv.info,"",@"SHT_CUDA_INFO"
	.align	4


	//----- nvinfo : EIATTR_REGCOUNT
	.align		4
        /*0000*/ 	.byte	0x04, 0x2f
        /*0002*/ 	.short	(.L_10 - .L_9)
	.align		4
.L_9:
        /*0004*/ 	.word	index@(_Z13UpateParticleP8Particleiff)
        /*0008*/ 	.word	0x0000000d


	//----- nvinfo : EIATTR_FRAME_SIZE
	.align		4
.L_10:
        /*000c*/ 	.byte	0x04, 0x11
        /*000e*/ 	.short	(.L_12 - .L_11)
	.align		4
.L_11:
        /*0010*/ 	.word	index@(_Z13UpateParticleP8Particleiff)
        /*0014*/ 	.word	0x00000000


	//----- nvinfo : EIATTR_REGCOUNT
	.align		4
.L_12:
        /*0018*/ 	.byte	0x04, 0x2f
        /*001a*/ 	.short	(.L_14 - .L_13)
	.align		4
.L_13:
        /*001c*/ 	.word	index@(_Z19stateInitializationP8Particlei)
        /*0020*/ 	.word	0x0000001f


	//----- nvinfo : EIATTR_FRAME_SIZE
	.align		4
.L_14:
        /*0024*/ 	.byte	0x04, 0x11
        /*0026*/ 	.short	(.L_16 - .L_15)
	.align		4
.L_15:
        /*0028*/ 	.word	index@(_Z19stateInitializationP8Particlei)
        /*002c*/ 	.word	0x00000030


	//----- nvinfo : EIATTR_MIN_STACK_SIZE
	.align		4
.L_16:
        /*0030*/ 	.byte	0x04, 0x12
        /*0032*/ 	.short	(.L_18 - .L_17)
	.align		4
.L_17:
        /*0034*/ 	.word	index@(_Z19stateInitializationP8Particlei)
        /*0038*/ 	.word	0x00000030


	//----- nvinfo : EIATTR_MIN_STACK_SIZE
	.align		4
.L_18:
        /*003c*/ 	.byte	0x04, 0x12
        /*003e*/ 	.short	(.L_20 - .L_19)
	.align		4
.L_19:
        /*0040*/ 	.word	index@(_Z13UpateParticleP8Particleiff)
        /*0044*/ 	.word	0x00000000
.L_20:


//--------------------- .nv.compat                --------------------------
	.section	.nv.compat,"",@"SHT_CUDA_COMPAT_INFO"
	.align	4
        /*0000*/ 	.byte	0x02, 0x09, 0x00, 0x00, 0x02, 0x02, 0x01, 0x00, 0x02, 0x05, 0x05, 0x00, 0x03, 0x07, 0x01, 0x01
        /*0010*/ 	.byte	0x02, 0x03, 0x00, 0x00, 0x02, 0x06, 0x01, 0x00, 0x04, 0x0b, 0x08, 0x00, 0x09, 0x00, 0x00, 0x00
        /*0020*/ 	.byte	0x00, 0x00, 0x00, 0x00


//--------------------- .nv.info._Z19stateInitializationP8Particlei --------------------------
	.section	.nv.info._Z19stateInitializationP8Particlei,"",@"SHT_CUDA_INFO"
	.sectionflags	@""
	.align	4


	//----- nvinfo : EIATTR_CUDA_API_VERSION
	.align		4
        /*0000*/ 	.byte	0x04, 0x37
        /*0002*/ 	.short	(.L_22 - .L_21)
.L_21:
        /*0004*/ 	.word	0x00000082


	//----- nvinfo : EIATTR_KPARAM_INFO
	.align		4
.L_22:
        /*0008*/ 	.byte	0x04, 0x17
        /*000a*/ 	.short	(.L_24 - .L_23)
.L_23:
        /*000c*/ 	.word	0x00000000
        /*0010*/ 	.short	0x0001
        /*0012*/ 	.short	0x0008
        /*0014*/ 	.byte	0x00, 0xf0, 0x11, 0x00


	//----- nvinfo : EIATTR_KPARAM_INFO
	.align		4
.L_24:
        /*0018*/ 	.byte	0x04, 0x17
        /*001a*/ 	.short	(.L_26 - .L_25)
.L_25:
        /*001c*/ 	.word	0x00000000
        /*0020*/ 	.short	0x0000
        /*0022*/ 	.short	0x0000
        /*0024*/ 	.byte	0x00, 0xf5, 0x21, 0x00


	//----- nvinfo : EIATTR_SPARSE_MMA_MASK
	.align		4
.L_26:
        /*0028*/ 	.byte	0x03, 0x50
        /*002a*/ 	.short	0x0000


	//----- nvinfo : EIATTR_MAXREG_COUNT
	.align		4
        /*002c*/ 	.byte	0x03, 0x1b
        /*002e*/ 	.short	0x00ff


	//----- nvinfo : EIATTR_MERCURY_ISA_VERSION
	.align		4
        /*0030*/ 	.byte	0x03, 0x5f
        /*0032*/ 	.short	0x0101


	//----- nvinfo : EIATTR_VRC_CTA_INIT_COUNT
	.align		4
        /*0034*/ 	.byte	0x02, 0x4a
	.zero		1
	.zero		1


	//----- nvinfo : EIATTR_EXIT_INSTR_OFFSETS
	.align		4
        /*0038*/ 	.byte	0x04, 0x1c
        /*003a*/ 	.short	(.L_28 - .L_27)


	//   ....[0]....
.L_27:
        /*003c*/ 	.word	0x00000080


	//   ....[1]....
        /*0040*/ 	.word	0x00002b10


	//----- nvinfo : EIATTR_CRS_STACK_SIZE
	.align		4
.L_28:
        /*0044*/ 	.byte	0x04, 0x1e
        /*0046*/ 	.short	(.L_30 - .L_29)
.L_29:
        /*0048*/ 	.word	0x00000000


	//----- nvinfo : EIATTR_CBANK_PARAM_SIZE
	.align		4
.L_30:
        /*004c*/ 	.byte	0x03, 0x19
        /*004e*/ 	.short	0x000c


	//----- nvinfo : EIATTR_PARAM_CBANK
	.align		4
        /*0050*/ 	.byte	0x04, 0x0a
        /*0052*/ 	.short	(.L_32 - .L_31)
	.align		4
.L_31:
        /*0054*/ 	.word	index@(.nv.constant0._Z19stateInitializationP8Particlei)
        /*0058*/ 	.short	0x0380
        /*005a*/ 	.short	0x000c


	//----- nvinfo : EIATTR_SW_WAR
	.align		4
.L_32:
        /*005c*/ 	.byte	0x04, 0x36
        /*005e*/ 	.short	(.L_34 - .L_33)
.L_33:
        /*0060*/ 	.word	0x00000008
.L_34:


//--------------------- .nv.info._Z13UpateParticleP8Particleiff --------------------------
	.section	.nv.info._Z13UpateParticleP8Particleiff,"",@"SHT_CUDA_INFO"
	.sectionflags	@""
	.align	4


	//----- nvinfo : EIATTR_CUDA_API_VERSION
	.align		4
        /*0000*/ 	.byte	0x04, 0x37
        /*0002*/ 	.short	(.L_36 - .L_35)
.L_35:
        /*0004*/ 	.word	0x00000082


	//----- nvinfo : EIATTR_KPARAM_INFO
	.align		4
.L_36:
        /*0008*/ 	.byte	0x04, 0x17
        /*000a*/ 	.short	(.L_38 - .L_37)
.L_37:
        /*000c*/ 	.word	0x00000000
        /*0010*/ 	.short	0x0003
        /*0012*/ 	.short	0x0010
        /*0014*/ 	.byte	0x00, 0xf0, 0x11, 0x00


	//----- nvinfo : EIATTR_KPARAM_INFO
	.align		4
.L_38:
        /*0018*/ 	.byte	0x04, 0x17
        /*001a*/ 	.short	(.L_40 - .L_39)
.L_39:
        /*001c*/ 	.word	0x00000000
        /*0020*/ 	.short	0x0002
        /*0022*/ 	.short	0x000c
        /*0024*/ 	.byte	0x00, 0xf0, 0x11, 0x00


	//----- nvinfo : EIATTR_KPARAM_INFO
	.align		4
.L_40:
        /*0028*/ 	.byte	0x04, 0x17
        /*002a*/ 	.short	(.L_42 - .L_41)
.L_41:
        /*002c*/ 	.word	0x00000000
        /*0030*/ 	.short	0x0001
        /*0032*/ 	.short	0x0008
        /*0034*/ 	.byte	0x00, 0xf0, 0x11, 0x00


	//----- nvinfo : EIATTR_KPARAM_INFO
	.align		4
.L_42:
        /*0038*/ 	.byte	0x04, 0x17
        /*003a*/ 	.short	(.L_44 - .L_43)
.L_43:
        /*003c*/ 	.word	0x00000000
        /*0040*/ 	.short	0x0000
        /*0042*/ 	.short	0x0000
        /*0044*/ 	.byte	0x00, 0xf5, 0x21, 0x00


	//----- nvinfo : EIATTR_SPARSE_MMA_MASK
	.align		4
.L_44:
        /*0048*/ 	.byte	0x03, 0x50
        /*004a*/ 	.short	0x0000


	//----- nvinfo : EIATTR_MAXREG_COUNT
	.align		4
        /*004c*/ 	.byte	0x03, 0x1b
        /*004e*/ 	.short	0x00ff


	//----- nvinfo : EIATTR_MERCURY_ISA_VERSION
	.align		4
        /*0050*/ 	.byte	0x03, 0x5f
        /*0052*/ 	.short	0x0101


	//----- nvinfo : EIATTR_VRC_CTA_INIT_COUNT
	.align		4
        /*0054*/ 	.byte	0x02, 0x4a
	.zero		1
	.zero		1


	//----- nvinfo : EIATTR_EXIT_INSTR_OFFSETS
	.align		4
        /*0058*/ 	.byte	0x04, 0x1c
        /*005a*/ 	.short	(.L_46 - .L_45)


	//   ....[0]....
.L_45:
        /*005c*/ 	.word	0x00000090


	//   ....[1]....
        /*0060*/ 	.word	0x00000230


	//----- nvinfo : EIATTR_CBANK_PARAM_SIZE
	.align		4
.L_46:
        /*0064*/ 	.byte	0x03, 0x19
        /*0066*/ 	.short	0x0014


	//----- nvinfo : EIATTR_PARAM_CBANK
	.align		4
        /*0068*/ 	.byte	0x04, 0x0a
        /*006a*/ 	.short	(.L_48 - .L_47)
	.align		4
.L_47:
        /*006c*/ 	.word	index@(.nv.constant0._Z13UpateParticleP8Particleiff)
        /*0070*/ 	.short	0x0380
        /*0072*/ 	.short	0x0014


	//----- nvinfo : EIATTR_SW_WAR
	.align		4
.L_48:
        /*0074*/ 	.byte	0x04, 0x36
        /*0076*/ 	.short	(.L_50 - .L_49)
.L_49:
        /*0078*/ 	.word	0x00000008
.L_50:


//--------------------- .nv.callgraph             --------------------------
	.section	.nv.callgraph,"",@"SHT_CUDA_CALLGRAPH"
	.align	4
	.sectionentsize	8
	.align		4
        /*0000*/ 	.word	0x00000000
	.align		4
        /*0004*/ 	.word	0xffffffff
	.align		4
        /*0008*/ 	.word	0x00000000
	.align		4
        /*000c*/ 	.word	0xfffffffe
	.align		4
        /*0010*/ 	.word	0x00000000
	.align		4
        /*0014*/ 	.word	0xfffffffd
	.align		4
        /*0018*/ 	.word	0x00000000
	.align		4
        /*001c*/ 	.word	0xfffffffc


//--------------------- .nv.constant4             --------------------------
	.section	.nv.constant4,"a",@progbits
	.align	8
	.align		8
.nv.constant4:
        /*0000*/ 	.dword	precalc_xorwow_matrix
	.align		8
        /*0008*/ 	.dword	precalc_xorwow_offset_matrix
	.align		8
        /*0010*/ 	.dword	mrg32k3aM1
	.align		8
        /*0018*/ 	.dword	mrg32k3aM2
	.align		8
        /*0020*/ 	.dword	mrg32k3aM1SubSeq
	.align		8
        /*0028*/ 	.dword	mrg32k3aM2SubSeq
	.align		8
        /*0030*/ 	.dword	mrg32k3aM1Seq
	.align		8
        /*0038*/ 	.dword	mrg32k3aM2Seq


//--------------------- .nv.constant3             --------------------------
	.section	.nv.constant3,"a",@progbits
	.align	8
.nv.constant3:
	.type		__cr_lgamma_table,@object
	.size		__cr_lgamma_table,(.L_8 - __cr_lgamma_table)
__cr_lgamma_table:
        /*0000*/ 	.byte	0x00, 0x00, 0x00, 0x00, 0x00, 0x00, 0x00, 0x00, 0x00, 0x00, 0x00, 0x00, 0x00, 0x00, 0x00, 0x00
        /*0010*/ 	.byte	0xef, 0x39, 0xfa, 0xfe, 0x42, 0x2e, 0xe6, 0x3f, 0x02, 0x20, 0x2a, 0xfa, 0x0b, 0xab, 0xfc, 0x3f
        /*0020*/ 	.byte	0xf9, 0x2c, 0x92, 0x7c, 0xa7, 0x6c, 0x09, 0x40, 0xc9, 0x79, 0x44, 0x3c, 0x64, 0x26, 0x13, 0x40
        /*0030*/ 	.byte	0xca, 0x01, 0xcf, 0x3a, 0x27, 0x51, 0x1a, 0x40, 0x30, 0xcc, 0x2d, 0xf3, 0xe1, 0x0c, 0x21, 0x40
        /*0040*/ 	.byte	0x0d, 0xb7, 0xfc, 0x82, 0x8e, 0x35, 0x25, 0x40
.L_8:


//--------------------- .text._Z19stateInitializationP8Particlei --------------------------
	.section	.text._Z19stateInitializationP8Particlei,"ax",@progbits
	.align	128
        .global         _Z19stateInitializationP8Particlei
        .type           _Z19stateInitializationP8Particlei,@function
        .size           _Z19stateInitializationP8Particlei,(.L_x_14 - _Z19stateInitializationP8Particlei)
        .other          _Z19stateInitializationP8Particlei,@"STO_CUDA_ENTRY STV_DEFAULT"
_Z19stateInitializationP8Particlei:
.text._Z19stateInitializationP8Particlei:
[----:B------:R-:W0:Y:S01]  /*0000*/  LDC R1, c[0x0][0x37c] ;  /* 0x0000df00ff017b82 */ /* 0x000e220000000800 */
[----:B------:R-:W1:Y:S01]  /*0010*/  S2R R15, SR_TID.X ;  /* 0x00000000000f7919 */ /* 0x000e620000002100 */
[----:B------:R-:W1:Y:S01]  /*0020*/  LDCU UR4, c[0x0][0x360] ;  /* 0x00006c00ff0477ac */ /* 0x000e620008000800 */
[----:B0-----:R-:W-:Y:S01]  /*0030*/  VIADD R1, R1, 0xffffffd0 ;  /* 0xffffffd001017836 */ /* 0x001fe20000000000 */
[----:B------:R-:W1:Y:S01]  /*0040*/  S2R R0, SR_CTAID.X ;  /* 0x0000000000007919 */ /* 0x000e620000002500 */
[----:B------:R-:W0:Y:S01]  /*0050*/  LDCU UR5, c[0x0][0x388] ;  /* 0x00007100ff0577ac */ /* 0x000e220008000800 */
[----:B-1----:R-:W-:-:S05]  /*0060*/  IMAD R15, R0, UR4, R15 ;  /* 0x00000004000f7c24 */ /* 0x002fca000f8e020f */
[----:B0-----:R-:W-:-:S13]  /*0070*/  ISETP.GE.AND P0, PT, R15, UR5, PT ;  /* 0x000000050f007c0c */ /* 0x001fda000bf06270 */
[----:B------:R-:W-:Y:S05]  /*0080*/  @P0 EXIT ;  /* 0x000000000000094d */ /* 0x000fea0003800000 */
[----:B------:R-:W-:-:S06]  /*0090*/  CS2R R2, SR_CLOCKLO ;  /* 0x0000000000027805 */ /* 0x000fcc0000015000 */
[----:B------:R-:W-:Y:S01]  /*00a0*/  LOP3.LUT R0, R2, 0xaad26b49, RZ, 0x3c, !PT ;  /* 0xaad26b4902007812 */ /* 0x000fe200078e3cff */
[----:B------:R-:W0:Y:S01]  /*00b0*/  LDCU.64 UR6, c[0x0][0x358] ;  /* 0x00006b00ff0677ac */ /* 0x000e220008000a00 */
[----:B------:R-:W-:Y:S01]  /*00c0*/  LOP3.LUT R2, R3, 0xf7dcefdd, RZ, 0x3c, !PT ;  /* 0xf7dcefdd03027812 */ /* 0x000fe200078e3cff */
[----:B------:R-:W-:Y:S01]  /*00d0*/  BSSY.RECONVERGENT B0, `(.L_x_0) ;  /* 0x000025f000007945 */ /* 0x000fe20003800200 */
[----:B------:R-:W-:Y:S01]  /*00e0*/  ISETP.NE.AND P0, PT, R15, RZ, PT ;  /* 0x000000ff0f00720c */ /* 0x000fe20003f05270 */
[----:B------:R-:W-:Y:S02]  /*00f0*/  IMAD R0, R0, 0x4182bed5, RZ ;  /* 0x4182bed500007824 */ /* 0x000fe400078e02ff */
[----:B------:R-:W-:Y:S02]  /*0100*/  IMAD R3, R2, -0x658354e5, RZ ;  /* 0x9a7cab1b02037824 */ /* 0x000fe400078e02ff */
[C---:B------:R-:W-:Y:S01]  /*0110*/  VIADD R7, R0.reuse, 0x75bcd15 ;  /* 0x075bcd1500077836 */ /* 0x040fe20000000000 */
[C---:B------:R-:W-:Y:S01]  /*0120*/  LOP3.LUT R4, R0.reuse, 0x159a55e5, RZ, 0x3c, !PT ;  /* 0x159a55e500047812 */ /* 0x040fe200078e3cff */
[----:B------:R-:W-:Y:S01]  /*0130*/  VIADD R5, R3, 0x1f123bb5 ;  /* 0x1f123bb503057836 */ /* 0x000fe20000000000 */
[----:B------:R-:W-:-:S02]  /*0140*/  IADD3 R6, PT, PT, R0, 0x64f0c9, R3 ;  /* 0x0064f0c900067810 */ /* 0x000fc40007ffe003 */
[----:B------:R-:W-:Y:S01]  /*0150*/  LOP3.LUT R2, R3, 0x5491333, RZ, 0x3c, !PT ;  /* 0x0549133303027812 */ /* 0x000fe200078e3cff */
[----:B------:R-:W-:Y:S01]  /*0160*/  VIADD R3, R0, 0x583f19 ;  /* 0x00583f1900037836 */ /* 0x000fe20000000000 */
[----:B------:R1:W-:Y:S01]  /*0170*/  STL.64 [R1+0x8], R4 ;  /* 0x0000080401007387 */ /* 0x0003e20000100a00 */
[----:B------:R-:W-:-:S03]  /*0180*/  SHF.R.S32.HI R0, RZ, 0x1f, R15 ;  /* 0x0000001fff007819 */ /* 0x000fc6000001140f */
[----:B------:R1:W-:Y:S04]  /*0190*/  STL.64 [R1], R6 ;  /* 0x0000000601007387 */ /* 0x0003e80000100a00 */
[----:B------:R1:W-:Y:S01]  /*01a0*/  STL.64 [R1+0x10], R2 ;  /* 0x0000100201007387 */ /* 0x0003e20000100a00 */
[----:B0-----:R-:W-:Y:S05]  /*01b0*/  @!P0 BRA `(.L_x_1) ;  /* 0x0000002400408947 */ /* 0x001fea0003800000 */
[----:B------:R-:W-:Y:S02]  /*01c0*/  IMAD.MOV.U32 R14, RZ, RZ, RZ ;  /* 0x000000ffff0e7224 */ /* 0x000fe400078e00ff */
[----:B------:R-:W-:Y:S02]  /*01d0*/  IMAD.MOV.U32 R13, RZ, RZ, R15 ;  /* 0x000000ffff0d7224 */ /* 0x000fe400078e000f */
[----:B------:R-:W-:-:S07]  /*01e0*/  IMAD.MOV.U32 R12, RZ, RZ, R0 ;  /* 0x000000ffff0c7224 */ /* 0x000fce00078e0000 */
.L_x_10:
[----:B------:R-:W-:Y:S01]  /*01f0*/  LOP3.LUT R21, R13, 0x3, RZ, 0xc0, !PT ;  /* 0x000000030d157812 */ /* 0x000fe200078ec0ff */
[----:B------:R-:W-:Y:S03]  /*0200*/  BSSY.RECONVERGENT B1, `(.L_x_2) ;  /* 0x0000245000017945 */ /* 0x000fe60003800200 */
[----:B------:R-:W-:-:S04]  /*0210*/  ISETP.NE.U32.AND P0, PT, R21, RZ, PT ;  /* 0x000000ff1500720c */ /* 0x000fc80003f05070 */
[----:B------:R-:W-:-:S13]  /*0220*/  ISETP.NE.AND.EX P0, PT, RZ, RZ, PT, P0 ;  /* 0x000000ffff00720c */ /* 0x000fda0003f05300 */
[----:B0-23--:R-:W-:Y:S05]  /*0230*/  @!P0 BRA `(.L_x_3) ;  /* 0x0000002400048947 */ /* 0x00dfea0003800000 */
[----:B------:R-:W0:Y:S01]  /*0240*/  LDC.64 R8, c[0x4][RZ] ;  /* 0x01000000ff087b82 */ /* 0x000e220000000a00 */
[----:B------:R-:W-:Y:S01]  /*0250*/  IMAD.MOV.U32 R16, RZ, RZ, RZ ;  /* 0x000000ffff107224 */ /* 0x000fe200078e00ff */
[----:B-1----:R-:W-:Y:S02]  /*0260*/  CS2R R2, SRZ ;  /* 0x0000000000027805 */ /* 0x002fe4000001ff00 */
[----:B------:R-:W-:Y:S01]  /*0270*/  CS2R R4, SRZ ;  /* 0x0000000000047805 */ /* 0x000fe2000001ff00 */
[----:B------:R-:W-:Y:S02]  /*0280*/  IMAD.MOV.U32 R7, RZ, RZ, RZ ;  /* 0x000000ffff077224 */ /* 0x000fe400078e00ff */
[----:B0-----:R-:W-:-:S07]  /*0290*/  IMAD.WIDE.U32 R8, R14, 0xc80, R8 ;  /* 0x00000c800e087825 */ /* 0x001fce00078e0008 */
.L_x_5:
[----:B------:R-:W-:-:S06]  /*02a0*/  IMAD R17, R16, 0x4, R1 ;  /* 0x0000000410117824 */ /* 0x000fcc00078e0201 */
[----:B------:R-:W5:Y:S01]  /*02b0*/  LDL R17, [R17+0x4] ;  /* 0x0000040011117983 */ /* 0x000f620000100800 */
[----:B------:R-:W-:Y:S01]  /*02c0*/  IMAD.SHL.U32 R18, R16, 0x20, RZ ;  /* 0x0000002010127824 */ /* 0x000fe200078e00ff */
[----:B------:R-:W-:-:S06]  /*02d0*/  UMOV UR4, URZ ;  /* 0x000000ff00047c82 */ /* 0x000fcc0008000000 */
.L_x_4:
[----:B-----5:R-:W-:Y:S01]  /*02e0*/  SHF.R.U32.HI R24, RZ, UR4, R17 ;  /* 0x00000004ff187c19 */ /* 0x020fe20008011611 */
[----:B------:R-:W-:-:S03]  /*02f0*/  VIADD R10, R18, UR4 ;  /* 0x00000004120a7c36 */ /* 0x000fc60008000000 */
[----:B------:R-:W-:-:S04]  /*0300*/  LOP3.LUT R11, R24, 0x1, RZ, 0xc0, !PT ;  /* 0x00000001180b7812 */ /* 0x000fc800078ec0ff */
[----:B------:R-:W-:Y:S01]  /*0310*/  ISETP.NE.U32.AND P0, PT, R11, 0x1, PT ;  /* 0x000000010b00780c */ /* 0x000fe20003f05070 */
[----:B------:R-:W-:-:S03]  /*0320*/  IMAD R11, R10, 0x5, RZ ;  /* 0x000000050a0b7824 */ /* 0x000fc600078e02ff */
[----:B------:R-:W-:Y:S01]  /*0330*/  R2P PR, R24, 0x7e ;  /* 0x0000007e18007804 */ /* 0x000fe20000000000 */
[----:B------:R-:W-:-:S08]  /*0340*/  IMAD.WIDE.U32 R10, R11, 0x4, R8 ;  /* 0x000000040b0a7825 */ /* 0x000fd000078e0008 */
[----:B------:R-:W2:Y:S04]  /*0350*/  @!P0 LDG.E R22, desc[UR6][R10.64+0x10] ;  /* 0x000010060a168981 */ /* 0x000ea8000c1e1900 */
[----:B------:R-:W3:Y:S04]  /*0360*/  @P1 LDG.E R26, desc[UR6][R10.64+0x24] ;  /* 0x000024060a1a1981 */ /* 0x000ee8000c1e1900 */
[----:B------:R-:W4:Y:S04]  /*0370*/  @P2 LDG.E R28, desc[UR6][R10.64+0x38] ;  /* 0x000038060a1c2981 */ /* 0x000f28000c1e1900 */
[----:B------:R-:W4:Y:S04]  /*0380*/  @!P0 LDG.E R20, desc[UR6][R10.64] ;  /* 0x000000060a148981 */ /* 0x000f28000c1e1900 */
[----:B------:R-:W4:Y:S04]  /*0390*/  @P3 LDG.E R19, desc[UR6][R10.64+0x4c] ;  /* 0x00004c060a133981 */ /* 0x000f28000c1e1900 */
[----:B------:R-:W4:Y:S04]  /*03a0*/  @!P0 LDG.E R23, desc[UR6][R10.64+0xc] ;  /* 0x00000c060a178981 */ /* 0x000f28000c1e1900 */
[----:B------:R-:W4:Y:S01]  /*03b0*/  @P4 LDG.E R25, desc[UR6][R10.64+0x54] ;  /* 0x000054060a194981 */ /* 0x000f22000c1e1900 */
[----:B--2---:R-:W-:-:S03]  /*03c0*/  @!P0 LOP3.LUT R3, R3, R22, RZ, 0x3c, !PT ;  /* 0x0000001603038212 */ /* 0x004fc600078e3cff */
[----:B------:R-:W2:Y:S01]  /*03d0*/  @P4 LDG.E R22, desc[UR6][R10.64+0x60] ;  /* 0x000060060a164981 */ /* 0x000ea2000c1e1900 */
[----:B---3--:R-:W-:-:S03]  /*03e0*/  @P1 LOP3.LUT R3, R3, R26, RZ, 0x3c, !PT ;  /* 0x0000001a03031212 */ /* 0x008fc600078e3cff */
[----:B------:R-:W3:Y:S01]  /*03f0*/  @P5 LDG.E R26, desc[UR6][R10.64+0x74] ;  /* 0x000074060a1a5981 */ /* 0x000ee2000c1e1900 */
[----:B----4-:R-:W-:Y:S02]  /*0400*/  @P2 LOP3.LUT R3, R3, R28, RZ, 0x3c, !PT ;  /* 0x0000001c03032212 */ /* 0x010fe400078e3cff */
[----:B------:R-:W-:Y:S02]  /*0410*/  @!P0 LOP3.LUT R7, R7, R20, RZ, 0x3c, !PT ;  /* 0x0000001407078212 */ /* 0x000fe400078e3cff */
[----:B------:R-:W4:Y:S01]  /*0420*/  @!P0 LDG.E R20, desc[UR6][R10.64+0x8] ;  /* 0x000008060a148981 */ /* 0x000f22000c1e1900 */
[----:B------:R-:W-:-:S03]  /*0430*/  @P3 LOP3.LUT R3, R3, R19, RZ, 0x3c, !PT ;  /* 0x0000001303033212 */ /* 0x000fc600078e3cff */
[----:B------:R-:W3:Y:S01]  /*0440*/  @!P0 LDG.E R19, desc[UR6][R10.64+0x4] ;  /* 0x000004060a138981 */ /* 0x000ee2000c1e1900 */
[----:B------:R-:W-:-:S03]  /*0450*/  @!P0 LOP3.LUT R2, R2, R23, RZ, 0x3c, !PT ;  /* 0x0000001702028212 */ /* 0x000fc600078e3cff */
[----:B------:R-:W3:Y:S01]  /*0460*/  @P1 LDG.E R23, desc[UR6][R10.64+0x20] ;  /* 0x000020060a171981 */ /* 0x000ee2000c1e1900 */
[----:B--2---:R-:W-:-:S03]  /*0470*/  @P4 LOP3.LUT R3, R3, R22, RZ, 0x3c, !PT ;  /* 0x0000001603034212 */ /* 0x004fc600078e3cff */
[----:B------:R-:W2:Y:S01]  /*0480*/  @P1 LDG.E R22, desc[UR6][R10.64+0x1c] ;  /* 0x00001c060a161981 */ /* 0x000ea2000c1e1900 */
[----:B----4-:R-:W-:-:S03]  /*0490*/  @!P0 LOP3.LUT R5, R5, R20, RZ, 0x3c, !PT ;  /* 0x0000001405058212 */ /* 0x010fc600078e3cff */
[----:B------:R-:W4:Y:S01]  /*04a0*/  @P1 LDG.E R20, desc[UR6][R10.64+0x14] ;  /* 0x000014060a141981 */ /* 0x000f22000c1e1900 */
[----:B---3--:R-:W-:-:S03]  /*04b0*/  @!P0 LOP3.LUT R4, R4, R19, RZ, 0x3c, !PT ;  /* 0x0000001304048212 */ /* 0x008fc600078e3cff */
[----:B------:R-:W3:Y:S01]  /*04c0*/  @P1 LDG.E R19, desc[UR6][R10.64+0x18] ;  /* 0x000018060a131981 */ /* 0x000ee2000c1e1900 */
[----:B------:R-:W-:-:S03]  /*04d0*/  @P5 LOP3.LUT R3, R3, R26, RZ, 0x3c, !PT ;  /* 0x0000001a03035212 */ /* 0x000fc600078e3cff */
[----:B------:R-:W3:Y:S01]  /*04e0*/  @P6 LDG.E R26, desc[UR6][R10.64+0x88] ;  /* 0x000088060a1a6981 */ /* 0x000ee2000c1e1900 */
[----:B------:R-:W-:-:S03]  /*04f0*/  @P1 LOP3.LUT R2, R2, R23, RZ, 0x3c, !PT ;  /* 0x0000001702021212 */ /* 0x000fc600078e3cff */
[----:B------:R-:W3:Y:S01]  /*0500*/  @P2 LDG.E R23, desc[UR6][R10.64+0x34] ;  /* 0x000034060a172981 */ /* 0x000ee2000c1e1900 */
[----:B--2---:R-:W-:-:S03]  /*0510*/  @P1 LOP3.LUT R5, R5, R22, RZ, 0x3c, !PT ;  /* 0x0000001605051212 */ /* 0x004fc600078e3cff */
[----:B------:R-:W2:Y:S01]  /*0520*/  @P2 LDG.E R22, desc[UR6][R10.64+0x30] ;  /* 0x000030060a162981 */ /* 0x000ea2000c1e1900 */
[----:B----4-:R-:W-:-:S03]  /*0530*/  @P1 LOP3.LUT R7, R7, R20, RZ, 0x3c, !PT ;  /* 0x0000001407071212 */ /* 0x010fc600078e3cff */
[----:B------:R-:W4:Y:S01]  /*0540*/  @P2 LDG.E R20, desc[UR6][R10.64+0x28] ;  /* 0x000028060a142981 */ /* 0x000f22000c1e1900 */
[----:B---3--:R-:W-:-:S03]  /*0550*/  @P1 LOP3.LUT R4, R4, R19, RZ, 0x3c, !PT ;  /* 0x0000001304041212 */ /* 0x008fc600078e3cff */
        /* <DEDUP_REMOVED lines=21> */
[----:B------:R-:W-:Y:S02]  /*06b0*/  @P4 LOP3.LUT R4, R4, R25, RZ, 0x3c, !PT ;  /* 0x0000001904044212 */ /* 0x000fe400078e3cff */
[----:B------:R-:W-:Y:S01]  /*06c0*/  LOP3.LUT P0, RZ, R24, 0x80, RZ, 0xc0, !PT ;  /* 0x0000008018ff7812 */ /* 0x000fe2000780c0ff */
        /* <DEDUP_REMOVED lines=20> */
[----:B------:R-:W-:Y:S02]  /*0810*/  @P0 LOP3.LUT R3, R3, R26, RZ, 0x3c, !PT ;  /* 0x0000001a03030212 */ /* 0x000fe400078e3cff */
[----:B------:R-:W-:Y:S02]  /*0820*/  @P0 LOP3.LUT R2, R2, R23, RZ, 0x3c, !PT ;  /* 0x0000001702020212 */ /* 0x000fe400078e3cff */
[----:B--2---:R-:W-:Y:S02]  /*0830*/  @P0 LOP3.LUT R5, R5, R22, RZ, 0x3c, !PT ;  /* 0x0000001605050212 */ /* 0x004fe400078e3cff */
[----:B----4-:R-:W-:Y:S02]  /*0840*/  @P0 LOP3.LUT R7, R7, R20, RZ, 0x3c, !PT ;  /* 0x0000001407070212 */ /* 0x010fe400078e3cff */
[----:B---3--:R-:W-:-:S02]  /*0850*/  @P0 LOP3.LUT R4, R4, R19, RZ, 0x3c, !PT ;  /* 0x0000001304040212 */ /* 0x008fc400078e3cff */
[----:B------:R-:W-:-:S13]  /*0860*/  R2P PR, R24.B1, 0x7f ;  /* 0x0000007f18007804 */ /* 0x000fda0000001000 */
[----:B------:R-:W2:Y:S04]  /*0870*/  @P0 LDG.E R20, desc[UR6][R10.64+0xa0] ;  /* 0x0000a0060a140981 */ /* 0x000ea8000c1e1900 */
[----:B------:R-:W3:Y:S04]  /*0880*/  @P0 LDG.E R22, desc[UR6][R10.64+0xa8] ;  /* 0x0000a8060a160981 */ /* 0x000ee8000c1e1900 */
[----:B------:R-:W4:Y:S04]  /*0890*/  @P0 LDG.E R19, desc[UR6][R10.64+0xa4] ;  /* 0x0000a4060a130981 */ /* 0x000f28000c1e1900 */
[----:B------:R-:W4:Y:S04]  /*08a0*/  @P0 LDG.E R23, desc[UR6][R10.64+0xac] ;  /* 0x0000ac060a170981 */ /* 0x000f28000c1e1900 */
[----:B------:R-:W4:Y:S04]  /*08b0*/  @P1 LDG.E R26, desc[UR6][R10.64+0xbc] ;  /* 0x0000bc060a1a1981 */ /* 0x000f28000c1e1900 */
[----:B------:R-:W4:Y:S01]  /*08c0*/  @P1 LDG.E R25, desc[UR6][R10.64+0xb8] ;  /* 0x0000b8060a191981 */ /* 0x000f22000c1e1900 */
[----:B--2---:R-:W-:-:S03]  /*08d0*/  @P0 LOP3.LUT R7, R7, R20, RZ, 0x3c, !PT ;  /* 0x0000001407070212 */ /* 0x004fc600078e3cff */
[----:B------:R-:W2:Y:S01]  /*08e0*/  @P0 LDG.E R20, desc[UR6][R10.64+0xb0] ;  /* 0x0000b0060a140981 */ /* 0x000ea2000c1e1900 */
[----:B---3--:R-:W-:-:S03]  /*08f0*/  @P0 LOP3.LUT R5, R5, R22, RZ, 0x3c, !PT ;  /* 0x0000001605050212 */ /* 0x008fc600078e3cff */
[----:B------:R-:W3:Y:S01]  /*0900*/  @P1 LDG.E R22, desc[UR6][R10.64+0xb4] ;  /* 0x0000b4060a161981 */ /* 0x000ee2000c1e1900 */
[----:B----4-:R-:W-:-:S03]  /*0910*/  @P0 LOP3.LUT R4, R4, R19, RZ, 0x3c, !PT ;  /* 0x0000001304040212 */ /* 0x010fc600078e3cff */
[----:B------:R-:W4:Y:S01]  /*0920*/  @P1 LDG.E R19, desc[UR6][R10.64+0xc0] ;  /* 0x0000c0060a131981 */ /* 0x000f22000c1e1900 */
[----:B------:R-:W-:-:S03]  /*0930*/  @P0 LOP3.LUT R2, R2, R23, RZ, 0x3c, !PT ;  /* 0x0000001702020212 */ /* 0x000fc600078e3cff */
[----:B------:R-:W4:Y:S01]  /*0940*/  @P2 LDG.E R23, desc[UR6][R10.64+0xcc] ;  /* 0x0000cc060a172981 */ /* 0x000f22000c1e1900 */
[----:B------:R-:W-:-:S03]  /*0950*/  @P1 LOP3.LUT R5, R5, R26, RZ, 0x3c, !PT ;  /* 0x0000001a05051212 */ /* 0x000fc600078e3cff */
[----:B------:R-:W4:Y:S01]  /*0960*/  @P2 LDG.E R26, desc[UR6][R10.64+0xd0] ;  /* 0x0000d0060a1a2981 */ /* 0x000f22000c1e1900 */
[----:B--2---:R-:W-:Y:S02]  /*0970*/  @P0 LOP3.LUT R3, R3, R20, RZ, 0x3c, !PT ;  /* 0x0000001403030212 */ /* 0x004fe400078e3cff */
[----:B------:R-:W-:Y:S01]  /*0980*/  LOP3.LUT P0, RZ, R24, 0x8000, RZ, 0xc0, !PT ;  /* 0x0000800018ff7812 */ /* 0x000fe2000780c0ff */
[----:B------:R-:W2:Y:S01]  /*0990*/  @P2 LDG.E R20, desc[UR6][R10.64+0xd8] ;  /* 0x0000d8060a142981 */ /* 0x000ea2000c1e1900 */
[----:B---3--:R-:W-:-:S03]  /*09a0*/  @P1 LOP3.LUT R7, R7, R22, RZ, 0x3c, !PT ;  /* 0x0000001607071212 */ /* 0x008fc600078e3cff */
[----:B------:R-:W3:Y:S04]  /*09b0*/  @P1 LDG.E R22, desc[UR6][R10.64+0xc4] ;  /* 0x0000c4060a161981 */ /* 0x000ee8000c1e1900 */
[----:B------:R-:W2:Y:S01]  /*09c0*/  @P2 LDG.E R24, desc[UR6][R10.64+0xc8] ;  /* 0x0000c8060a182981 */ /* 0x000ea2000c1e1900 */
[----:B------:R-:W-:Y:S02]  /*09d0*/  @P1 LOP3.LUT R4, R4, R25, RZ, 0x3c, !PT ;  /* 0x0000001904041212 */ /* 0x000fe400078e3cff */
[----:B----4-:R-:W-:Y:S01]  /*09e0*/  @P1 LOP3.LUT R2, R2, R19, RZ, 0x3c, !PT ;  /* 0x0000001302021212 */ /* 0x010fe200078e3cff */
[----:B------:R-:W4:Y:S01]  /*09f0*/  @P2 LDG.E R25, desc[UR6][R10.64+0xd4] ;  /* 0x0000d4060a192981 */ /* 0x000f22000c1e1900 */
[----:B------:R-:W-:-:S03]  /*0a00*/  @P2 LOP3.LUT R4, R4, R23, RZ, 0x3c, !PT ;  /* 0x0000001704042212 */ /* 0x000fc600078e3cff */
[----:B------:R-:W4:Y:S01]  /*0a10*/  @P3 LDG.E R19, desc[UR6][R10.64+0xe0] ;  /* 0x0000e0060a133981 */ /* 0x000f22000c1e1900 */
[----:B------:R-:W-:-:S03]  /*0a20*/  @P2 LOP3.LUT R5, R5, R26, RZ, 0x3c, !PT ;  /* 0x0000001a05052212 */ /* 0x000fc600078e3cff */
[----:B------:R-:W4:Y:S04]  /*0a30*/  @P3 LDG.E R23, desc[UR6][R10.64+0xe8] ;  /* 0x0000e8060a173981 */ /* 0x000f28000c1e1900 */
[----:B------:R-:W4:Y:S01]  /*0a40*/  @P3 LDG.E R26, desc[UR6][R10.64+0xec] ;  /* 0x0000ec060a1a3981 */ /* 0x000f22000c1e1900 */
[----:B---3--:R-:W-:-:S03]  /*0a50*/  @P1 LOP3.LUT R3, R3, R22, RZ, 0x3c, !PT ;  /* 0x0000001603031212 */ /* 0x008fc600078e3cff */
[----:B------:R-:W3:Y:S01]  /*0a60*/  @P3 LDG.E R22, desc[UR6][R10.64+0xdc] ;  /* 0x0000dc060a163981 */ /* 0x000ee2000c1e1900 */
[----:B--2---:R-:W-:-:S03]  /*0a70*/  @P2 LOP3.LUT R7, R7, R24, RZ, 0x3c, !PT ;  /* 0x0000001807072212 */ /* 0x004fc600078e3cff */
[----:B------:R-:W2:Y:S01]  /*0a80*/  @P3 LDG.E R24, desc[UR6][R10.64+0xe4] ;  /* 0x0000e4060a183981 */ /* 0x000ea2000c1e1900 */
[----:B------:R-:W-:Y:S02]  /*0a90*/  @P2 LOP3.LUT R3, R3, R20, RZ, 0x3c, !PT ;  /* 0x0000001403032212 */ /* 0x000fe400078e3cff */
[----:B----4-:R-:W-:Y:S01]  /*0aa0*/  @P2 LOP3.LUT R2, R2, R25, RZ, 0x3c, !PT ;  /* 0x0000001902022212 */ /* 0x010fe200078e3cff */
[----:B------:R-:W4:Y:S01]  /*0ab0*/  @P4 LDG.E R20, desc[UR6][R10.64+0xf0] ;  /* 0x0000f0060a144981 */ /* 0x000f22000c1e1900 */
[----:B------:R-:W-:-:S03]  /*0ac0*/  @P3 LOP3.LUT R4, R4, R19, RZ, 0x3c, !PT ;  /* 0x0000001304043212 */ /* 0x000fc600078e3cff */
        /* <DEDUP_REMOVED lines=10> */
[----:B----4-:R-:W-:-:S03]  /*0b70*/  @P4 LOP3.LUT R7, R7, R20, RZ, 0x3c, !PT ;  /* 0x0000001407074212 */ /* 0x010fc600078e3cff */
[----:B------:R-:W4:Y:S01]  /*0b80*/  @P5 LDG.E R20, desc[UR6][R10.64+0x10c] ;  /* 0x00010c060a145981 */ /* 0x000f22000c1e1900 */
[----:B------:R-:W-:-:S03]  /*0b90*/  @P4 LOP3.LUT R4, R4, R19, RZ, 0x3c, !PT ;  /* 0x0000001304044212 */ /* 0x000fc600078e3cff */
[----:B------:R-:W4:Y:S01]  /*0ba0*/  @P5 LDG.E R19, desc[UR6][R10.64+0x110] ;  /* 0x000110060a135981 */ /* 0x000f22000c1e1900 */
[----:B------:R-:W-:-:S03]  /*0bb0*/  @P4 LOP3.LUT R2, R2, R23, RZ, 0x3c, !PT ;  /* 0x0000001702024212 */ /* 0x000fc600078e3cff */
[----:B------:R-:W4:Y:S01]  /*0bc0*/  @P6 LDG.E R23, desc[UR6][R10.64+0x11c] ;  /* 0x00011c060a176981 */ /* 0x000f22000c1e1900 */
[----:B------:R-:W-:-:S03]  /*0bd0*/  @P5 LOP3.LUT R7, R7, R26, RZ, 0x3c, !PT ;  /* 0x0000001a07075212 */ /* 0x000fc600078e3cff */
        /* <DEDUP_REMOVED lines=9> */
[----:B------:R-:W4:Y:S04]  /*0c70*/  @P6 LDG.E R19, desc[UR6][R10.64+0x124] ;  /* 0x000124060a136981 */ /* 0x000f28000c1e1900 */
[----:B------:R-:W4:Y:S01]  /*0c80*/  @P6 LDG.E R20, desc[UR6][R10.64+0x128] ;  /* 0x000128060a146981 */ /* 0x000f22000c1e1900 */
[----:B------:R-:W-:Y:S02]  /*0c90*/  @P6 LOP3.LUT R4, R4, R23, RZ, 0x3c, !PT ;  /* 0x0000001704046212 */ /* 0x000fe400078e3cff */
[----:B------:R-:W-:Y:S01]  /*0ca0*/  @P6 LOP3.LUT R5, R5, R26, RZ, 0x3c, !PT ;  /* 0x0000001a05056212 */ /* 0x000fe200078e3cff */
[----:B------:R-:W4:Y:S04]  /*0cb0*/  @P0 LDG.E R23, desc[UR6][R10.64+0x130] ;  /* 0x000130060a170981 */ /* 0x000f28000c1e1900 */
[----:B------:R-:W4:Y:S01]  /*0cc0*/  @P0 LDG.E R26, desc[UR6][R10.64+0x13c] ;  /* 0x00013c060a1a0981 */ /* 0x000f22000c1e1900 */
[----:B---3--:R-:W-:-:S03]  /*0cd0*/  @P5 LOP3.LUT R3, R3, R22, RZ, 0x3c, !PT ;  /* 0x0000001603035212 */ /* 0x008fc600078e3cff */
[----:B------:R-:W3:Y:S01]  /*0ce0*/  @P0 LDG.E R22, desc[UR6][R10.64+0x12c] ;  /* 0x00012c060a160981 */ /* 0x000ee2000c1e1900 */
[----:B--2---:R-:W-:-:S03]  /*0cf0*/  @P6 LOP3.LUT R7, R7, R24, RZ, 0x3c, !PT ;  /* 0x0000001807076212 */ /* 0x004fc600078e3cff */
[----:B------:R-:W2:Y:S01]  /*0d00*/  @P0 LDG.E R24, desc[UR6][R10.64+0x134] ;  /* 0x000134060a180981 */ /* 0x000ea2000c1e1900 */
[----:B------:R-:W-:-:S04]  /*0d10*/  UIADD3 UR4, UPT, UPT, UR4, 0x10, URZ ;  /* 0x0000001004047890 */ /* 0x000fc8000fffe0ff */
[----:B------:R-:W-:Y:S01]  /*0d20*/  UISETP.NE.AND UP0, UPT, UR4, 0x20, UPT ;  /* 0x000000200400788c */ /* 0x000fe2000bf05270 */
[----:B----4-:R-:W-:Y:S02]  /*0d30*/  @P6 LOP3.LUT R2, R2, R19, RZ, 0x3c, !PT ;  /* 0x0000001302026212 */ /* 0x010fe400078e3cff */
[----:B------:R-:W-:Y:S02]  /*0d40*/  @P6 LOP3.LUT R3, R3, R20, RZ, 0x3c, !PT ;  /* 0x0000001403036212 */ /* 0x000fe400078e3cff */
[----:B------:R-:W-:Y:S02]  /*0d50*/  @P0 LOP3.LUT R2, R2, R25, RZ, 0x3c, !PT ;  /* 0x0000001902020212 */ /* 0x000fe400078e3cff */
[----:B------:R-:W-:Y:S02]  /*0d60*/  @P0 LOP3.LUT R4, R4, R23, RZ, 0x3c, !PT ;  /* 0x0000001704040212 */ /* 0x000fe400078e3cff */
[----:B------:R-:W-:Y:S02]  /*0d70*/  @P0 LOP3.LUT R3, R3, R26, RZ, 0x3c, !PT ;  /* 0x0000001a03030212 */ /* 0x000fe400078e3cff */
[----:B---3--:R-:W-:-:S02]  /*0d80*/  @P0 LOP3.LUT R7, R7, R22, RZ, 0x3c, !PT ;  /* 0x0000001607070212 */ /* 0x008fc400078e3cff */
[----:B--2---:R-:W-:Y:S01]  /*0d90*/  @P0 LOP3.LUT R5, R5, R24, RZ, 0x3c, !PT ;  /* 0x0000001805050212 */ /* 0x004fe200078e3cff */
[----:B------:R-:W-:Y:S06]  /*0da0*/  BRA.U UP0, `(.L_x_4) ;  /* 0xfffffff5004c7547 */ /* 0x000fec000b83ffff */
[----:B------:R-:W-:-:S05]  /*0db0*/  VIADD R16, R16, 0x1 ;  /* 0x0000000110107836 */ /* 0x000fca0000000000 */
[----:B------:R-:W-:-:S13]  /*0dc0*/  ISETP.NE.AND P0, PT, R16, 0x5, PT ;  /* 0x000000051000780c */ /* 0x000fda0003f05270 */
[----:B------:R-:W-:Y:S05]  /*0dd0*/  @P0 BRA `(.L_x_5) ;  /* 0xfffffff400300947 */ /* 0x000fea000383ffff */
[----:B------:R0:W-:Y:S01]  /*0de0*/  STL [R1+0x4], R7 ;  /* 0x0000040701007387 */ /* 0x0001e20000100800 */
[----:B------:R-:W-:-:S03]  /*0df0*/  ISETP.NE.U32.AND P0, PT, R21, 0x1, PT ;  /* 0x000000011500780c */ /* 0x000fc60003f05070 */
[----:B------:R0:W-:Y:S01]  /*0e00*/  STL.64 [R1+0x8], R4 ;  /* 0x0000080401007387 */ /* 0x0001e20000100a00 */
[----:B------:R-:W-:-:S03]  /*0e10*/  ISETP.NE.AND.EX P0, PT, RZ, RZ, PT, P0 ;  /* 0x000000ffff00720c */ /* 0x000fc60003f05300 */
[----:B------:R0:W-:Y:S10]  /*0e20*/  STL.64 [R1+0x10], R2 ;  /* 0x0000100201007387 */ /* 0x0001f40000100a00 */
[----:B------:R-:W-:Y:S05]  /*0e30*/  @!P0 BRA `(.L_x_3) ;  /* 0x0000001800048947 */ /* 0x000fea0003800000 */
[----:B------:R-:W-:Y:S01]  /*0e40*/  UMOV UR4, URZ ;  /* 0x000000ff00047c82 */ /* 0x000fe20008000000 */
[----:B------:R-:W-:Y:S01]  /*0e50*/  UMOV UR5, URZ ;  /* 0x000000ff00057c82 */ /* 0x000fe20008000000 */
[----:B------:R-:W-:Y:S02]  /*0e60*/  IMAD.MOV.U32 R16, RZ, RZ, RZ ;  /* 0x000000ffff107224 */ /* 0x000fe400078e00ff */
[----:B0-----:R-:W-:Y:S02]  /*0e70*/  IMAD.MOV.U32 R7, RZ, RZ, RZ ;  /* 0x000000ffff077224 */ /* 0x001fe400078e00ff */
[----:B------:R-:W-:Y:S02]  /*0e80*/  IMAD.U32 R3, RZ, RZ, UR4 ;  /* 0x00000004ff037e24 */ /* 0x000fe4000f8e00ff */
[----:B------:R-:W-:Y:S02]  /*0e90*/  IMAD.U32 R2, RZ, RZ, UR5 ;  /* 0x00000005ff027e24 */ /* 0x000fe4000f8e00ff */
[----:B------:R-:W-:-:S02]  /*0ea0*/  IMAD.U32 R5, RZ, RZ, UR4 ;  /* 0x00000004ff057e24 */ /* 0x000fc4000f8e00ff */
[----:B------:R-:W-:-:S07]  /*0eb0*/  IMAD.U32 R4, RZ, RZ, UR5 ;  /* 0x00000005ff047e24 */ /* 0x000fce000f8e00ff */
.L_x_7:
[----:B------:R-:W-:-:S06]  /*0ec0*/  IMAD R17, R16, 0x4, R1 ;  /* 0x0000000410117824 */ /* 0x000fcc00078e0201 */
[----:B------:R-:W5:Y:S01]  /*0ed0*/  LDL R17, [R17+0x4] ;  /* 0x0000040011117983 */ /* 0x000f620000100800 */
[----:B------:R-:W-:Y:S01]  /*0ee0*/  IMAD.SHL.U32 R18, R16, 0x20, RZ ;  /* 0x0000002010127824 */ /* 0x000fe200078e00ff */
[----:B------:R-:W-:-:S06]  /*0ef0*/  UMOV UR4, URZ ;  /* 0x000000ff00047c82 */ /* 0x000fcc0008000000 */
.L_x_6:
        /* <DEDUP_REMOVED lines=181> */
[----:B------:R-:W-:Y:S05]  /*1a50*/  @P0 BRA `(.L_x_3) ;  /* 0x0000000800fc0947 */ /* 0x000fea0003800000 */
[----:B------:R-:W-:Y:S01]  /*1a60*/  UMOV UR4, URZ ;  /* 0x000000ff00047c82 */ /* 0x000fe20008000000 */
[----:B------:R-:W-:Y:S01]  /*1a70*/  UMOV UR5, URZ ;  /* 0x000000ff00057c82 */ /* 0x000fe20008000000 */
[----:B------:R-:W-:Y:S02]  /*1a80*/  IMAD.MOV.U32 R16, RZ, RZ, RZ ;  /* 0x000000ffff107224 */ /* 0x000fe400078e00ff */
[----:B--2---:R-:W-:Y:S02]  /*1a90*/  IMAD.MOV.U32 R7, RZ, RZ, RZ ;  /* 0x000000ffff077224 */ /* 0x004fe400078e00ff */
[----:B------:R-:W-:Y:S02]  /*1aa0*/  IMAD.U32 R3, RZ, RZ, UR4 ;  /* 0x00000004ff037e24 */ /* 0x000fe4000f8e00ff */
[----:B------:R-:W-:Y:S02]  /*1ab0*/  IMAD.U32 R2, RZ, RZ, UR5 ;  /* 0x00000005ff027e24 */ /* 0x000fe4000f8e00ff */
[----:B------:R-:W-:-:S02]  /*1ac0*/  IMAD.U32 R5, RZ, RZ, UR4 ;  /* 0x00000004ff057e24 */ /* 0x000fc4000f8e00ff */
[----:B------:R-:W-:-:S07]  /*1ad0*/  IMAD.U32 R4, RZ, RZ, UR5 ;  /* 0x00000005ff047e24 */ /* 0x000fce000f8e00ff */
.L_x_9:
[----:B------:R-:W-:-:S06]  /*1ae0*/  IMAD R17, R16, 0x4, R1 ;  /* 0x0000000410117824 */ /* 0x000fcc00078e0201 */
[----:B------:R-:W5:Y:S01]  /*1af0*/  LDL R17, [R17+0x4] ;  /* 0x0000040011117983 */ /* 0x000f620000100800 */
[----:B------:R-:W-:Y:S01]  /*1b00*/  IMAD.SHL.U32 R18, R16, 0x20, RZ ;  /* 0x0000002010127824 */ /* 0x000fe200078e00ff */
[----:B------:R-:W-:-:S06]  /*1b10*/  UMOV UR4, URZ ;  /* 0x000000ff00047c82 */ /* 0x000fcc0008000000 */
.L_x_8:
        /* <DEDUP_REMOVED lines=10> */
[----:B------:R-:W4:Y:S04]  /*1bc0*/  @P3 LDG.E R26, desc[UR6][R10.64+0x4c] ;  /* 0x00004c060a1a3981 */ /* 0x000f28000c1e1900 */
[----:B------:R-:W4:Y:S04]  /*1bd0*/  @!P0 LDG.E R19, desc[UR6][R10.64+0x4] ;  /* 0x000004060a138981 */ /* 0x000f28000c1e1900 */
[----:B------:R-:W4:Y:S04]  /*1be0*/  @!P0 LDG.E R21, desc[UR6][R10.64+0xc] ;  /* 0x00000c060a158981 */ /* 0x000f28000c1e1900 */
[----:B------:R-:W4:Y:S01]  /*1bf0*/  @P3 LDG.E R25, desc[UR6][R10.64+0x40] ;  /* 0x000040060a193981 */ /* 0x000f22000c1e1900 */
[----:B--2---:R-:W-:-:S03]  /*1c00*/  @!P0 LOP3.LUT R3, R3, R20, RZ, 0x3c, !PT ;  /* 0x0000001403038212 */ /* 0x004fc600078e3cff */
[----:B------:R-:W2:Y:S01]  /*1c10*/  @!P0 LDG.E R20, desc[UR6][R10.64] ;  /* 0x000000060a148981 */ /* 0x000ea2000c1e1900 */
[----:B---3--:R-:W-:-:S03]  /*1c20*/  @P1 LOP3.LUT R3, R3, R22, RZ, 0x3c, !PT ;  /* 0x0000001603031212 */ /* 0x008fc600078e3cff */
[----:B------:R-:W3:Y:S01]  /*1c30*/  @!P0 LDG.E R22, desc[UR6][R10.64+0x8] ;  /* 0x000008060a168981 */ /* 0x000ee2000c1e1900 */
[----:B----4-:R-:W-:-:S03]  /*1c40*/  @P2 LOP3.LUT R3, R3, R24, RZ, 0x3c, !PT ;  /* 0x0000001803032212 */ /* 0x010fc600078e3cff */
[----:B------:R-:W4:Y:S01]  /*1c50*/  @P4 LDG.E R24, desc[UR6][R10.64+0x60] ;  /* 0x000060060a184981 */ /* 0x000f22000c1e1900 */
[----:B------:R-:W-:-:S03]  /*1c60*/  @P3 LOP3.LUT R3, R3, R26, RZ, 0x3c, !PT ;  /* 0x0000001a03033212 */ /* 0x000fc600078e3cff */
[----:B------:R-:W4:Y:S01]  /*1c70*/  @P5 LDG.E R26, desc[UR6][R10.64+0x74] ;  /* 0x000074060a1a5981 */ /* 0x000f22000c1e1900 */
[----:B------:R-:W-:-:S03]  /*1c80*/  @!P0 LOP3.LUT R4, R4, R19, RZ, 0x3c, !PT ;  /* 0x0000001304048212 */ /* 0x000fc600078e3cff */
[----:B------:R-:W4:Y:S01]  /*1c90*/  @P1 LDG.E R19, desc[UR6][R10.64+0x18] ;  /* 0x000018060a131981 */ /* 0x000f22000c1e1900 */
[----:B------:R-:W-:-:S03]  /*1ca0*/  @!P0 LOP3.LUT R2, R2, R21, RZ, 0x3c, !PT ;  /* 0x0000001502028212 */ /* 0x000fc600078e3cff */
[----:B------:R-:W4:Y:S01]  /*1cb0*/  @P1 LDG.E R21, desc[UR6][R10.64+0x20] ;  /* 0x000020060a151981 */ /* 0x000f22000c1e1900 */
[----:B--2---:R-:W-:-:S03]  /*1cc0*/  @!P0 LOP3.LUT R7, R7, R20, RZ, 0x3c, !PT ;  /* 0x0000001407078212 */ /* 0x004fc600078e3cff */
[----:B------:R-:W2:Y:S01]  /*1cd0*/  @P1 LDG.E R20, desc[UR6][R10.64+0x14] ;  /* 0x000014060a141981 */ /* 0x000ea2000c1e1900 */
[----:B---3--:R-:W-:-:S03]  /*1ce0*/  @!P0 LOP3.LUT R5, R5, R22, RZ, 0x3c, !PT ;  /* 0x0000001605058212 */ /* 0x008fc600078e3cff */
[----:B------:R-:W3:Y:S01]  /*1cf0*/  @P1 LDG.E R22, desc[UR6][R10.64+0x1c] ;  /* 0x00001c060a161981 */ /* 0x000ee2000c1e1900 */
[----:B----4-:R-:W-:-:S03]  /*1d00*/  @P4 LOP3.LUT R3, R3, R24, RZ, 0x3c, !PT ;  /* 0x0000001803034212 */ /* 0x010fc600078e3cff */
[----:B------:R-:W4:Y:S01]  /*1d10*/  @P2 LDG.E R24, desc[UR6][R10.64+0x28] ;  /* 0x000028060a182981 */ /* 0x000f22000c1e1900 */
[----:B------:R-:W-:-:S03]  /*1d20*/  @P1 LOP3.LUT R4, R4, R19, RZ, 0x3c, !PT ;  /* 0x0000001304041212 */ /* 0x000fc600078e3cff */
[----:B------:R-:W4:Y:S01]  /*1d30*/  @P2 LDG.E R19, desc[UR6][R10.64+0x2c] ;  /* 0x00002c060a132981 */ /* 0x000f22000c1e1900 */
[----:B------:R-:W-:-:S03]  /*1d40*/  @P1 LOP3.LUT R2, R2, R21, RZ, 0x3c, !PT ;  /* 0x0000001502021212 */ /* 0x000fc600078e3cff */
        /* <DEDUP_REMOVED lines=9> */
[----:B------:R-:W-:Y:S02]  /*1de0*/  @P2 LOP3.LUT R2, R2, R21, RZ, 0x3c, !PT ;  /* 0x0000001502022212 */ /* 0x000fe400078e3cff */
[----:B------:R-:W-:Y:S01]  /*1df0*/  @P3 LOP3.LUT R4, R4, R25, RZ, 0x3c, !PT ;  /* 0x0000001904043212 */ /* 0x000fe200078e3cff */
        /* <DEDUP_REMOVED lines=20> */
[----:B------:R-:W-:Y:S02]  /*1f40*/  LOP3.LUT P0, RZ, R23, 0x80, RZ, 0xc0, !PT ;  /* 0x0000008017ff7812 */ /* 0x000fe4000780c0ff */
[----:B------:R-:W-:Y:S02]  /*1f50*/  @P5 LOP3.LUT R3, R3, R26, RZ, 0x3c, !PT ;  /* 0x0000001a03035212 */ /* 0x000fe400078e3cff */
[----:B------:R-:W4:Y:S01]  /*1f60*/  @P6 LDG.E R26, desc[UR6][R10.64+0x88] ;  /* 0x000088060a1a6981 */ /* 0x000f22000c1e1900 */
[----:B------:R-:W-:-:S03]  /*1f70*/  @P5 LOP3.LUT R4, R4, R19, RZ, 0x3c, !PT ;  /* 0x0000001304045212 */ /* 0x000fc600078e3cff */
[----:B------:R-:W4:Y:S01]  /*1f80*/  @P6 LDG.E R19, desc[UR6][R10.64+0x84] ;  /* 0x000084060a136981 */ /* 0x000f22000c1e1900 */
[----:B------:R-:W-:-:S04]  /*1f90*/  @P5 LOP3.LUT R2, R2, R21, RZ, 0x3c, !PT ;  /* 0x0000001502025212 */ /* 0x000fc800078e3cff */
        /* <DEDUP_REMOVED lines=9> */
[----:B------:R-:W-:Y:S02]  /*2030*/  @P6 LOP3.LUT R3, R3, R26, RZ, 0x3c, !PT ;  /* 0x0000001a03036212 */ /* 0x000fe400078e3cff */
[----:B------:R-:W-:Y:S02]  /*2040*/  @P6 LOP3.LUT R2, R2, R19, RZ, 0x3c, !PT ;  /* 0x0000001302026212 */ /* 0x000fe400078e3cff */
[----:B------:R-:W-:Y:S02]  /*2050*/  @P0 LOP3.LUT R4, R4, R21, RZ, 0x3c, !PT ;  /* 0x0000001504040212 */ /* 0x000fe400078e3cff */
[----:B------:R-:W-:Y:S02]  /*2060*/  @P0 LOP3.LUT R2, R2, R25, RZ, 0x3c, !PT ;  /* 0x0000001902020212 */ /* 0x000fe400078e3cff */
[----:B--2---:R-:W-:Y:S02]  /*2070*/  @P0 LOP3.LUT R7, R7, R20, RZ, 0x3c, !PT ;  /* 0x0000001407070212 */ /* 0x004fe400078e3cff */
[----:B---3--:R-:W-:-:S02]  /*2080*/  @P0 LOP3.LUT R5, R5, R22, RZ, 0x3c, !PT ;  /* 0x0000001605050212 */ /* 0x008fc400078e3cff */
[----:B----4-:R-:W-:Y:S02]  /*2090*/  @P0 LOP3.LUT R3, R3, R24, RZ, 0x3c, !PT ;  /* 0x0000001803030212 */ /* 0x010fe400078e3cff */
[----:B------:R-:W-:-:S13]  /*20a0*/  R2P PR, R23.B1, 0x7f ;  /* 0x0000007f17007804 */ /* 0x000fda0000001000 */
[----:B------:R-:W2:Y:S04]  /*20b0*/  @P0 LDG.E R22, desc[UR6][R10.64+0xa0] ;  /* 0x0000a0060a160981 */ /* 0x000ea8000c1e1900 */
[----:B------:R-:W3:Y:S04]  /*20c0*/  @P0 LDG.E R19, desc[UR6][R10.64+0xa4] ;  /* 0x0000a4060a130981 */ /* 0x000ee8000c1e1900 */
[----:B------:R-:W4:Y:S04]  /*20d0*/  @P0 LDG.E R21, desc[UR6][R10.64+0xac] ;  /* 0x0000ac060a150981 */ /* 0x000f28000c1e1900 */
        /* <DEDUP_REMOVED lines=14> */
[----:B------:R-:W-:Y:S02]  /*21c0*/  LOP3.LUT P0, RZ, R23, 0x8000, RZ, 0xc0, !PT ;  /* 0x0000800017ff7812 */ /* 0x000fe4000780c0ff */
        /* <DEDUP_REMOVED lines=22> */
[----:B------:R-:W-:Y:S01]  /*2330*/  @P2 LOP3.LUT R3, R3, R24, RZ, 0x3c, !PT ;  /* 0x0000001803032212 */ /* 0x000fe200078e3cff */
[----:B------:R-:W4:Y:S04]  /*2340*/  @P4 LDG.E R23, desc[UR6][R10.64+0xfc] ;  /* 0x0000fc060a174981 */ /* 0x000f28000c1e1900 */
        /* <DEDUP_REMOVED lines=12> */
[----:B------:R-:W3:Y:S01]  /*2410*/  @P5 LDG.E R23, desc[UR6][R10.64+0x110] ;  /* 0x000110060a175981 */ /* 0x000ee2000c1e1900 */
[----:B------:R-:W-:-:S03]  /*2420*/  @P4 LOP3.LUT R7, R7, R24, RZ, 0x3c, !PT ;  /* 0x0000001807074212 */ /* 0x000fc600078e3cff */
[----:B------:R-:W3:Y:S01]  /*2430*/  @P5 LDG.E R24, desc[UR6][R10.64+0x10c] ;  /* 0x00010c060a185981 */ /* 0x000ee2000c1e1900 */
[----:B------:R-:W-:-:S03]  /*2440*/  @P4 LOP3.LUT R3, R3, R20, RZ, 0x3c, !PT ;  /* 0x0000001403034212 */ /* 0x000fc600078e3cff */
[----:B------:R-:W3:Y:S01]  /*2450*/  @P6 LDG.E R20, desc[UR6][R10.64+0x120] ;  /* 0x000120060a146981 */ /* 0x000ee2000c1e1900 */
[----:B------:R-:W-:-:S03]  /*2460*/  @P5 LOP3.LUT R3, R3, R26, RZ, 0x3c, !PT ;  /* 0x0000001a03035212 */ /* 0x000fc600078e3cff */
[----:B------:R-:W3:Y:S01]  /*2470*/  @P0 LDG.E R26, desc[UR6][R10.64+0x134] ;  /* 0x000134060a1a0981 */ /* 0x000ee2000c1e1900 */
[----:B--2---:R-:W-:-:S03]  /*2480*/  @P5 LOP3.LUT R7, R7, R22, RZ, 0x3c, !PT ;  /* 0x0000001607075212 */ /* 0x004fc600078e3cff */
[----:B------:R-:W2:Y:S01]  /*2490*/  @P6 LDG.E R22, desc[UR6][R10.64+0x128] ;  /* 0x000128060a166981 */ /* 0x000ea2000c1e1900 */
[----:B------:R-:W-:-:S03]  /*24a0*/  @P6 LOP3.LUT R7, R7, R28, RZ, 0x3c, !PT ;  /* 0x0000001c07076212 */ /* 0x000fc600078e3cff */
[----:B------:R-:W2:Y:S01]  /*24b0*/  @P0 LDG.E R28, desc[UR6][R10.64+0x13c] ;  /* 0x00013c060a1c0981 */ /* 0x000ea2000c1e1900 */
[----:B----4-:R-:W-:-:S03]  /*24c0*/  @P5 LOP3.LUT R4, R4, R21, RZ, 0x3c, !PT ;  /* 0x0000001504045212 */ /* 0x010fc600078e3cff */
[----:B------:R-:W4:Y:S01]  /*24d0*/  @P6 LDG.E R21, desc[UR6][R10.64+0x124] ;  /* 0x000124060a156981 */ /* 0x000f22000c1e1900 */
[----:B---3--:R-:W-:Y:S02]  /*24e0*/  @P5 LOP3.LUT R2, R2, R23, RZ, 0x3c, !PT ;  /* 0x0000001702025212 */ /* 0x008fe400078e3cff */
[----:B------:R-:W-:Y:S01]  /*24f0*/  @P6 LOP3.LUT R4, R4, R19, RZ, 0x3c, !PT ;  /* 0x0000001304046212 */ /* 0x000fe200078e3cff */
[----:B------:R-:W3:Y:S01]  /*2500*/  @P0 LDG.E R23, desc[UR6][R10.64+0x138] ;  /* 0x000138060a170981 */ /* 0x000ee2000c1e1900 */
[----:B------:R-:W-:-:S03]  /*2510*/  @P5 LOP3.LUT R5, R5, R24, RZ, 0x3c, !PT ;  /* 0x0000001805055212 */ /* 0x000fc600078e3cff */
[----:B------:R-:W3:Y:S04]  /*2520*/  @P0 LDG.E R24, desc[UR6][R10.64+0x12c] ;  /* 0x00012c060a180981 */ /* 0x000ee8000c1e1900 */
[----:B------:R-:W3:Y:S01]  /*2530*/  @P0 LDG.E R19, desc[UR6][R10.64+0x130] ;  /* 0x000130060a130981 */ /* 0x000ee2000c1e1900 */
[----:B------:R-:W-:-:S04]  /*2540*/  UIADD3 UR4, UPT, UPT, UR4, 0x10, URZ ;  /* 0x0000001004047890 */ /* 0x000fc8000fffe0ff */
[----:B------:R-:W-:Y:S01]  /*2550*/  UISETP.NE.AND UP0, UPT, UR4, 0x20, UPT ;  /* 0x000000200400788c */ /* 0x000fe2000bf05270 */
[----:B------:R-:W-:-:S04]  /*2560*/  @P6 LOP3.LUT R5, R5, R20, RZ, 0x3c, !PT ;  /* 0x0000001405056212 */ /* 0x000fc800078e3cff */
[----:B------:R-:W-:Y:S02]  /*2570*/  @P0 LOP3.LUT R5, R5, R26, RZ, 0x3c, !PT ;  /* 0x0000001a05050212 */ /* 0x000fe400078e3cff */
[----:B--2---:R-:W-:-:S04]  /*2580*/  @P6 LOP3.LUT R3, R3, R22, RZ, 0x3c, !PT ;  /* 0x0000001603036212 */ /* 0x004fc800078e3cff */
[----:B------:R-:W-:Y:S02]  /*2590*/  @P0 LOP3.LUT R3, R3, R28, RZ, 0x3c, !PT ;  /* 0x0000001c03030212 */ /* 0x000fe400078e3cff */
[----:B----4-:R-:W-:-:S04]  /*25a0*/  @P6 LOP3.LUT R2, R2, R21, RZ, 0x3c, !PT ;  /* 0x0000001502026212 */ /* 0x010fc800078e3cff */
[----:B---3--:R-:W-:Y:S02]  /*25b0*/  @P0 LOP3.LUT R2, R2, R23, RZ, 0x3c, !PT ;  /* 0x0000001702020212 */ /* 0x008fe400078e3cff */
[----:B------:R-:W-:Y:S02]  /*25c0*/  @P0 LOP3.LUT R7, R7, R24, RZ, 0x3c, !PT ;  /* 0x0000001807070212 */ /* 0x000fe400078e3cff */
[----:B------:R-:W-:Y:S01]  /*25d0*/  @P0 LOP3.LUT R4, R4, R19, RZ, 0x3c, !PT ;  /* 0x0000001304040212 */ /* 0x000fe200078e3cff */
[----:B------:R-:W-:Y:S06]  /*25e0*/  BRA.U UP0, `(.L_x_8) ;  /* 0xfffffff5004c7547 */ /* 0x000fec000b83ffff */
[----:B------:R-:W-:-:S05]  /*25f0*/  VIADD R16, R16, 0x1 ;  /* 0x0000000110107836 */ /* 0x000fca0000000000 */
[----:B------:R-:W-:-:S13]  /*2600*/  ISETP.NE.AND P0, PT, R16, 0x5, PT ;  /* 0x000000051000780c */ /* 0x000fda0003f05270 */
[----:B------:R-:W-:Y:S05]  /*2610*/  @P0 BRA `(.L_x_9) ;  /* 0xfffffff400300947 */ /* 0x000fea000383ffff */
[----:B------:R3:W-:Y:S04]  /*2620*/  STL [R1+0x4], R7 ;  /* 0x0000040701007387 */ /* 0x0007e80000100800 */
[----:B------:R3:W-:Y:S04]  /*2630*/  STL.64 [R1+0x8], R4 ;  /* 0x0000080401007387 */ /* 0x0007e80000100a00 */
[----:B------:R3:W-:Y:S02]  /*2640*/  STL.64 [R1+0x10], R2 ;  /* 0x0000100201007387 */ /* 0x0007e40000100a00 */
.L_x_3:
[----:B------:R-:W-:Y:S05]  /*2650*/  BSYNC.RECONVERGENT B1 ;  /* 0x0000000000017941 */ /* 0x000fea0003800200 */
.L_x_2:
[C---:B------:R-:W-:Y:S01]  /*2660*/  ISETP.GT.U32.AND P0, PT, R13.reuse, 0x3, PT ;  /* 0x000000030d00780c */ /* 0x040fe20003f04070 */
[----:B------:R-:W-:Y:S01]  /*2670*/  VIADD R14, R14, 0x1 ;  /* 0x000000010e0e7836 */ /* 0x000fe20000000000 */
[--C-:B------:R-:W-:Y:S02]  /*2680*/  SHF.R.U64 R13, R13, 0x2, R12.reuse ;  /* 0x000000020d0d7819 */ /* 0x100fe4000000120c */
[----:B------:R-:W-:Y:S02]  /*2690*/  ISETP.GT.U32.AND.EX P0, PT, R12, RZ, PT, P0 ;  /* 0x000000ff0c00720c */ /* 0x000fe40003f04100 */
[----:B------:R-:W-:-:S11]  /*26a0*/  SHF.R.U32.HI R12, RZ, 0x2, R12 ;  /* 0x00000002ff0c7819 */ /* 0x000fd6000001160c */
[----:B------:R-:W-:Y:S05]  /*26b0*/  @P0 BRA `(.L_x_10) ;  /* 0xffffffd800cc0947 */ /* 0x000fea000383ffff */
.L_x_1:
[----:B------:R-:W-:Y:S05]  /*26c0*/  BSYNC.RECONVERGENT B0 ;  /* 0x0000000000007941 */ /* 0x000fea0003800200 */
.L_x_0:
[----:B------:R-:W-:Y:S02]  /*26d0*/  SHF.R.U32.HI R8, RZ, 0x2, R7 ;  /* 0x00000002ff087819 */ /* 0x000fe40000011607 */
[----:B------:R-:W-:Y:S02]  /*26e0*/  SHF.R.U32.HI R11, RZ, 0x2, R4 ;  /* 0x00000002ff0b7819 */ /* 0x000fe40000011604 */
[----:B------:R-:W-:Y:S01]  /*26f0*/  LOP3.LUT R8, R8, R7, RZ, 0x3c, !PT ;  /* 0x0000000708087212 */ /* 0x000fe200078e3cff */
[----:B0123--:R-:W-:Y:S01]  /*2700*/  IMAD.SHL.U32 R7, R3, 0x10, RZ ;  /* 0x0000001003077824 */ /* 0x00ffe200078e00ff */
[----:B------:R-:W-:Y:S02]  /*2710*/  LOP3.LUT R11, R11, R4, RZ, 0x3c, !PT ;  /* 0x000000040b0b7212 */ /* 0x000fe400078e3cff */
[----:B------:R-:W-:Y:S01]  /*2720*/  SHF.R.U32.HI R10, RZ, 0x2, R5 ;  /* 0x00000002ff0a7819 */ /* 0x000fe20000011605 */
[----:B------:R-:W-:-:S03]  /*2730*/  IMAD.SHL.U32 R9, R8, 0x2, RZ ;  /* 0x0000000208097824 */ /* 0x000fc600078e00ff */
[----:B------:R-:W-:Y:S02]  /*2740*/  LOP3.LUT R10, R10, R5, RZ, 0x3c, !PT ;  /* 0x000000050a0a7212 */ /* 0x000fe400078e3cff */
[----:B------:R-:W-:-:S04]  /*2750*/  LOP3.LUT R8, R8, R9, R7, 0x96, !PT ;  /* 0x0000000908087212 */ /* 0x000fc800078e9607 */
[----:B------:R-:W-:Y:S01]  /*2760*/  LOP3.LUT R7, R8, R3, RZ, 0x3c, !PT ;  /* 0x0000000308077212 */ /* 0x000fe200078e3cff */
[----:B------:R-:W-:-:S04]  /*2770*/  IMAD.SHL.U32 R8, R11, 0x2, RZ ;  /* 0x000000020b087824 */ /* 0x000fc800078e00ff */
[----:B------:R-:W-:-:S05]  /*2780*/  IMAD.SHL.U32 R4, R7, 0x10, RZ ;  /* 0x0000001007047824 */ /* 0x000fca00078e00ff */
[----:B------:R-:W-:Y:S02]  /*2790*/  LOP3.LUT R4, R11, R8, R4, 0x96, !PT ;  /* 0x000000080b047212 */ /* 0x000fe400078e9604 */
[----:B------:R-:W-:Y:S02]  /*27a0*/  SHF.R.U32.HI R11, RZ, 0x2, R2 ;  /* 0x00000002ff0b7819 */ /* 0x000fe40000011602 */
[----:B------:R-:W-:Y:S01]  /*27b0*/  LOP3.LUT R9, R4, R7, RZ, 0x3c, !PT ;  /* 0x0000000704097212 */ /* 0x000fe200078e3cff */
[----:B------:R-:W-:Y:S01]  /*27c0*/  IMAD.SHL.U32 R4, R10, 0x2, RZ ;  /* 0x000000020a047824 */ /* 0x000fe200078e00ff */
[----:B------:R-:W-:-:S03]  /*27d0*/  LOP3.LUT R2, R11, R2, RZ, 0x3c, !PT ;  /* 0x000000020b027212 */ /* 0x000fc600078e3cff */
[----:B------:R-:W-:Y:S02]  /*27e0*/  IMAD.SHL.U32 R5, R9, 0x10, RZ ;  /* 0x0000001009057824 */ /* 0x000fe400078e00ff */
[----:B------:R-:W-:-:S03]  /*27f0*/  IMAD.SHL.U32 R8, R2, 0x2, RZ ;  /* 0x0000000202087824 */ /* 0x000fc600078e00ff */
[----:B------:R-:W-:Y:S02]  /*2800*/  LOP3.LUT R4, R10, R4, R5, 0x96, !PT ;  /* 0x000000040a047212 */ /* 0x000fe400078e9605 */
[----:B------:R-:W-:Y:S02]  /*2810*/  SHF.R.U32.HI R10, RZ, 0x2, R3 ;  /* 0x00000002ff0a7819 */ /* 0x000fe40000011603 */
[----:B------:R-:W-:Y:S02]  /*2820*/  LOP3.LUT R11, R4, R9, RZ, 0x3c, !PT ;  /* 0x00000009040b7212 */ /* 0x000fe400078e3cff */
[----:B------:R-:W-:Y:S01]  /*2830*/  LOP3.LUT R10, R10, R3, RZ, 0x3c, !PT ;  /* 0x000000030a0a7212 */ /* 0x000fe200078e3cff */
[----:B------:R-:W0:Y:S01]  /*2840*/  LDC.64 R4, c[0x0][0x380] ;  /* 0x0000e000ff047b82 */ /* 0x000e220000000a00 */
[----:B------:R-:W-:Y:S01]  /*2850*/  IADD3 R9, PT, PT, R6, 0xb0f8a, R9 ;  /* 0x000b0f8a06097810 */ /* 0x000fe20007ffe009 */
[----:B------:R-:W-:-:S03]  /*2860*/  IMAD.SHL.U32 R13, R11, 0x10, RZ ;  /* 0x000000100b0d7824 */ /* 0x000fc600078e00ff */
[----:B------:R-:W-:Y:S02]  /*2870*/  I2FP.F32.U32 R9, R9 ;  /* 0x0000000900097245 */ /* 0x000fe40000201000 */
[----:B------:R-:W-:Y:S01]  /*2880*/  LOP3.LUT R8, R2, R8, R13, 0x96, !PT ;  /* 0x0000000802087212 */ /* 0x000fe200078e960d */
[----:B------:R-:W-:-:S03]  /*2890*/  IMAD.SHL.U32 R2, R10, 0x2, RZ ;  /* 0x000000020a027824 */ /* 0x000fc600078e00ff */
[----:B------:R-:W-:Y:S02]  /*28a0*/  LOP3.LUT R13, R8, R11, RZ, 0x3c, !PT ;  /* 0x0000000b080d7212 */ /* 0x000fe400078e3cff */
[----:B------:R-:W-:Y:S02]  /*28b0*/  SHF.R.U32.HI R8, RZ, 0x2, R7 ;  /* 0x00000002ff087819 */ /* 0x000fe40000011607 */
[----:B------:R-:W-:Y:S01]  /*28c0*/  IADD3 R11, PT, PT, R6, 0x10974f, R11 ;  /* 0x0010974f060b7810 */ /* 0x000fe20007ffe00b */
[----:B------:R-:W-:Y:S01]  /*28d0*/  IMAD.SHL.U32 R3, R13, 0x10, RZ ;  /* 0x000000100d037824 */ /* 0x000fe200078e00ff */
[----:B------:R-:W-:Y:S02]  /*28e0*/  LOP3.LUT R8, R8, R7, RZ, 0x3c, !PT ;  /* 0x0000000708087212 */ /* 0x000fe400078e3cff */
[----:B------:R-:W-:Y:S02]  /*28f0*/  IADD3 R7, PT, PT, R6, 0x587c5, R7 ;  /* 0x000587c506077810 */ /* 0x000fe40007ffe007 */
[----:B------:R-:W-:Y:S01]  /*2900*/  LOP3.LUT R2, R10, R2, R3, 0x96, !PT ;  /* 0x000000020a027212 */ /* 0x000fe200078e9603 */
[----:B------:R-:W-:Y:S01]  /*2910*/  IMAD.SHL.U32 R10, R8, 0x2, RZ ;  /* 0x00000002080a7824 */ /* 0x000fe200078e00ff */
[----:B------:R-:W-:-:S02]  /*2920*/  I2FP.F32.U32 R7, R7 ;  /* 0x0000000700077245 */ /* 0x000fc40000201000 */
[----:B------:R-:W-:Y:S01]  /*2930*/  LOP3.LUT R17, R2, R13, RZ, 0x3c, !PT ;  /* 0x0000000d02117212 */ /* 0x000fe200078e3cff */
[----:B0-----:R-:W-:Y:S01]  /*2940*/  IMAD.WIDE.U32 R2, R15, 0x24, R4 ;  /* 0x000000240f027825 */ /* 0x001fe200078e0004 */
[----:B------:R-:W-:Y:S02]  /*2950*/  IADD3 R13, PT, PT, R6, 0x161f14, R13 ;  /* 0x00161f14060d7810 */ /* 0x000fe40007ffe00d */
[----:B------:R-:W-:Y:S01]  /*2960*/  I2FP.F32.U32 R11, R11 ;  /* 0x0000000b000b7245 */ /* 0x000fe20000201000 */
[----:B------:R-:W-:Y:S01]  /*2970*/  IMAD.SHL.U32 R19, R17, 0x10, RZ ;  /* 0x0000001011137824 */ /* 0x000fe200078e00ff */
[----:B------:R-:W-:Y:S01]  /*2980*/  I2FP.F32.U32 R13, R13 ;  /* 0x0000000d000d7245 */ /* 0x000fe20000201000 */
[----:B------:R-:W-:Y:S02]  /*2990*/  IMAD R15, R0, 0x24, RZ ;  /* 0x00000024000f7824 */ /* 0x000fe400078e02ff */
[----:B------:R-:W-:Y:S01]  /*29a0*/  IMAD.MOV.U32 R0, RZ, RZ, 0x2f800000 ;  /* 0x2f800000ff007424 */ /* 0x000fe200078e00ff */
[----:B------:R-:W-:Y:S01]  /*29b0*/  LOP3.LUT R10, R8, R10, R19, 0x96, !PT ;  /* 0x0000000a080a7212 */ /* 0x000fe200078e9613 */
[----:B------:R-:W-:-:S02]  /*29c0*/  IMAD.IADD R3, R3, 0x1, R15 ;  /* 0x0000000103037824 */ /* 0x000fc400078e020f */
[-C--:B------:R-:W-:Y:S01]  /*29d0*/  FFMA R7, R7, R0.reuse, 1.1641532182693481445e-10 ;  /* 0x2f00000007077423 */ /* 0x080fe20000000000 */
[----:B------:R-:W-:Y:S01]  /*29e0*/  LOP3.LUT R5, R10, R17, RZ, 0x3c, !PT ;  /* 0x000000110a057212 */ /* 0x000fe200078e3cff */
[-C--:B------:R-:W-:Y:S01]  /*29f0*/  FFMA R9, R9, R0.reuse, 1.1641532182693481445e-10 ;  /* 0x2f00000009097423 */ /* 0x080fe20000000000 */
[C---:B------:R-:W-:Y:S01]  /*2a00*/  IADD3 R17, PT, PT, R6.reuse, 0x1ba6d9, R17 ;  /* 0x001ba6d906117810 */ /* 0x040fe20007ffe011 */
[-C--:B------:R-:W-:Y:S01]  /*2a10*/  FFMA R11, R11, R0.reuse, 1.1641532182693481445e-10 ;  /* 0x2f0000000b0b7423 */ /* 0x080fe20000000000 */
[----:B------:R-:W-:Y:S01]  /*2a20*/  IADD3 R5, PT, PT, R6, 0x212e9e, R5 ;  /* 0x00212e9e06057810 */ /* 0x000fe20007ffe005 */
[----:B------:R-:W-:Y:S01]  /*2a30*/  FFMA R13, R13, R0, 1.1641532182693481445e-10 ;  /* 0x2f0000000d0d7423 */ /* 0x000fe20000000000 */
[----:B------:R-:W-:Y:S01]  /*2a40*/  I2FP.F32.U32 R17, R17 ;  /* 0x0000001100117245 */ /* 0x000fe20000201000 */
[----:B------:R-:W-:Y:S01]  /*2a50*/  STG.E desc[UR6][R2.64], R7 ;  /* 0x0000000702007986 */ /* 0x000fe2000c101906 */
[----:B------:R-:W-:-:S03]  /*2a60*/  I2FP.F32.U32 R5, R5 ;  /* 0x0000000500057245 */ /* 0x000fc60000201000 */
[-C--:B------:R-:W-:Y:S01]  /*2a70*/  FFMA R17, R17, R0.reuse, 1.1641532182693481445e-10 ;  /* 0x2f00000011117423 */ /* 0x080fe20000000000 */
[----:B------:R-:W-:Y:S01]  /*2a80*/  STG.E desc[UR6][R2.64+0x4], R9 ;  /* 0x0000040902007986 */ /* 0x000fe2000c101906 */
[----:B------:R-:W-:-:S03]  /*2a90*/  FFMA R5, R5, R0, 1.1641532182693481445e-10 ;  /* 0x2f00000005057423 */ /* 0x000fc60000000000 */
[----:B------:R-:W-:Y:S04]  /*2aa0*/  STG.E desc[UR6][R2.64+0x8], R11 ;  /* 0x0000080b02007986 */ /* 0x000fe8000c101906 */
[----:B------:R-:W-:Y:S04]  /*2ab0*/  STG.E desc[UR6][R2.64+0xc], R13 ;  /* 0x00000c0d02007986 */ /* 0x000fe8000c101906 */
[----:B------:R-:W-:Y:S04]  /*2ac0*/  STG.E desc[UR6][R2.64+0x10], R17 ;  /* 0x0000101102007986 */ /* 0x000fe8000c101906 */
[----:B------:R-:W-:Y:S04]  /*2ad0*/  STG.E desc[UR6][R2.64+0x18], RZ ;  /* 0x000018ff02007986 */ /* 0x000fe8000c101906 */
[----:B------:R-:W-:Y:S04]  /*2ae0*/  STG.E desc[UR6][R2.64+0x1c], RZ ;  /* 0x00001cff02007986 */ /* 0x000fe8000c101906 */
[----:B------:R-:W-:Y:S04]  /*2af0*/  STG.E desc[UR6][R2.64+0x20], RZ ;  /* 0x000020ff02007986 */ /* 0x000fe8000c101906 */
[----:B------:R-:W-:Y:S01]  /*2b00*/  STG.E desc[UR6][R2.64+0x14], R5 ;  /* 0x0000140502007986 */ /* 0x000fe2000c101906 */
[----:B------:R-:W-:Y:S05]  /*2b10*/  EXIT ;  /* 0x000000000000794d */ /* 0x000fea0003800000 */
.L_x_11:
[----:B------:R-:W-:-:S00]  /*2b20*/  BRA `(.L_x_11) ;  /* 0xfffffffc00fc7947 */ /* 0x000fc0000383ffff */
[----:B------:R-:W-:-:S00]  /*2b30*/  NOP ;  /* 0x0000000000007918 */ /* 0x000fc00000000000 */
        /* <DEDUP_REMOVED lines=12> */
.L_x_14:


//--------------------- .text._Z13UpateParticleP8Particleiff --------------------------
	.section	.text._Z13UpateParticleP8Particleiff,"ax",@progbits
	.align	128
        .global         _Z13UpateParticleP8Particleiff
        .type           _Z13UpateParticleP8Particleiff,@function
        .size           _Z13UpateParticleP8Particleiff,(.L_x_15 - _Z13UpateParticleP8Particleiff)
        .other          _Z13UpateParticleP8Particleiff,@"STO_CUDA_ENTRY STV_DEFAULT"
_Z13UpateParticleP8Particleiff:
.text._Z13UpateParticleP8Particleiff:
[----:B------:R-:W-:Y:S01]  /*0000*/  LDC R1, c[0x0][0x37c] ;  /* 0x0000df00ff017b82 */ /* 0x000fe20000000800 */
[----:B------:R-:W0:Y:S07]  /*0010*/  S2R R5, SR_TID.X ;  /* 0x0000000000057919 */ /* 0x000e2e0000002100 */
[----:B------:R-:W0:Y:S01]  /*0020*/  S2UR UR4, SR_CTAID.X ;  /* 0x00000000000479c3 */ /* 0x000e220000002500 */
[----:B------:R-:W1:Y:S01]  /*0030*/  LDCU UR6, c[0x0][0x390] ;  /* 0x00007200ff0677ac */ /* 0x000e620008000800 */
[----:B------:R-:W2:Y:S06]  /*0040*/  LDCU UR5, c[0x0][0x388] ;  /* 0x00007100ff0577ac */ /* 0x000eac0008000800 */
[----:B------:R-:W0:Y:S01]  /*0050*/  LDC R0, c[0x0][0x360] ;  /* 0x0000d800ff007b82 */ /* 0x000e220000000800 */
[----:B-1----:R-:W-:Y:S01]  /*0060*/  FSETP.LT.AND P0, PT, RZ, UR6, PT ;  /* 0x00000006ff007c0b */ /* 0x002fe2000bf01000 */
[----:B0-----:R-:W-:-:S05]  /*0070*/  IMAD R5, R0, UR4, R5 ;  /* 0x0000000400057c24 */ /* 0x001fca000f8e0205 */
[----:B--2---:R-:W-:-:S13]  /*0080*/  ISETP.GE.OR P0, PT, R5, UR5, !P0 ;  /* 0x0000000505007c0c */ /* 0x004fda000c706670 */
[----:B------:R-:W-:Y:S05]  /*0090*/  @P0 EXIT ;  /* 0x000000000000094d */ /* 0x000fea0003800000 */
[----:B------:R-:W0:Y:S01]  /*00a0*/  LDC.64 R2, c[0x0][0x380] ;  /* 0x0000e000ff027b82 */ /* 0x000e220000000a00 */
[----:B------:R-:W1:Y:S07]  /*00b0*/  LDCU.64 UR4, c[0x0][0x358] ;  /* 0x00006b00ff0477ac */ /* 0x000e6e0008000a00 */
[----:B------:R-:W2:Y:S01]  /*00c0*/  LDC R10, c[0x0][0x38c] ;  /* 0x0000e300ff0a7b82 */ /* 0x000ea20000000800 */
[----:B0-----:R-:W-:-:S05]  /*00d0*/  IMAD.WIDE R2, R5, 0x24, R2 ;  /* 0x0000002405027825 */ /* 0x001fca00078e0202 */
[----:B-1----:R0:W5:Y:S04]  /*00e0*/  LDG.E R5, desc[UR4][R2.64+0x10] ;  /* 0x0000100402057981 */ /* 0x002168000c1e1900 */
[----:B------:R0:W5:Y:S04]  /*00f0*/  LDG.E R7, desc[UR4][R2.64] ;  /* 0x0000000402077981 */ /* 0x000168000c1e1900 */
[----:B------:R0:W5:Y:S04]  /*0100*/  LDG.E R6, desc[UR4][R2.64+0x4] ;  /* 0x0000040402067981 */ /* 0x000168000c1e1900 */
[----:B------:R0:W5:Y:S04]  /*0110*/  LDG.E R9, desc[UR4][R2.64+0x8] ;  /* 0x0000080402097981 */ /* 0x000168000c1e1900 */
[----:B------:R0:W5:Y:S04]  /*0120*/  LDG.E R0, desc[UR4][R2.64+0xc] ;  /* 0x00000c0402007981 */ /* 0x000168000c1e1900 */
[----:B------:R0:W5:Y:S01]  /*0130*/  LDG.E R4, desc[UR4][R2.64+0x14] ;  /* 0x0000140402047981 */ /* 0x000162000c1e1900 */
[----:B--2---:R-:W-:-:S07]  /*0140*/  HFMA2 R8, -RZ, RZ, 0, 0 ;  /* 0x00000000ff087431 */ /* 0x004fce00000001ff */
.L_x_12:
[----:B-----5:R-:W-:Y:S01]  /*0150*/  FFMA R5, R10, -9.8100004196166992188, R5 ;  /* 0xc11cf5c30a057823 */ /* 0x020fe20000000005 */
[----:B------:R-:W-:Y:S01]  /*0160*/  FADD R8, R8, R10 ;  /* 0x0000000a08087221 */ /* 0x000fe20000000000 */
[-C--:B------:R-:W-:Y:S01]  /*0170*/  FFMA R7, R0, R10.reuse, R7 ;  /* 0x0000000a00077223 */ /* 0x080fe20000000007 */
[-C--:B------:R-:W-:Y:S01]  /*0180*/  FFMA R9, R4, R10.reuse, R9 ;  /* 0x0000000a04097223 */ /* 0x080fe20000000009 */
[----:B------:R-:W-:Y:S02]  /*0190*/  FFMA R6, R5, R10, R6 ;  /* 0x0000000a05067223 */ /* 0x000fe40000000006 */
[----:B------:R-:W-:-:S03]  /*01a0*/  FSETP.GEU.AND P1, PT, R8, UR6, PT ;  /* 0x0000000608007c0b */ /* 0x000fc6000bf2e000 */
[----:B------:R-:W-:-:S04]  /*01b0*/  FSETP.GEU.AND P0, PT, R6, RZ, PT ;  /* 0x000000ff0600720b */ /* 0x000fc80003f0e000 */
[----:B------:R-:W-:-:S09]  /*01c0*/  FSEL R6, R6, RZ, P0 ;  /* 0x000000ff06067208 */ /* 0x000fd20000000000 */
[----:B------:R-:W-:Y:S01]  /*01d0*/  @!P0 FMUL R5, R5, -0.5 ;  /* 0xbf00000005058820 */ /* 0x000fe20000400000 */
[----:B------:R-:W-:Y:S06]  /*01e0*/  @!P1 BRA `(.L_x_12) ;  /* 0xfffffffc00d89947 */ /* 0x000fec000383ffff */
[----:B------:R-:W-:Y:S04]  /*01f0*/  STG.E desc[UR4][R2.64+0x10], R5 ;  /* 0x0000100502007986 */ /* 0x000fe8000c101904 */
[----:B------:R-:W-:Y:S04]  /*0200*/  STG.E desc[UR4][R2.64], R7 ;  /* 0x0000000702007986 */ /* 0x000fe8000c101904 */
[----:B------:R-:W-:Y:S04]  /*0210*/  STG.E desc[UR4][R2.64+0x4], R6 ;  /* 0x0000040602007986 */ /* 0x000fe8000c101904 */
[----:B------:R-:W-:Y:S01]  /*0220*/  STG.E desc[UR4][R2.64+0x8], R9 ;  /* 0x0000080902007986 */ /* 0x000fe2000c101904 */
[----:B------:R-:W-:Y:S05]  /*0230*/  EXIT ;  /* 0x000000000000794d */ /* 0x000fea0003800000 */
.L_x_13:
        /* <DEDUP_REMOVED lines=12> */
.L_x_15:


//--------------------- .nv.global.init           --------------------------
	.section	.nv.global.init,"aw",@progbits
	.align	4
.nv.global.init:
	.type		mrg32k3aM1SubSeq,@object
	.size		mrg32k3aM1SubSeq,(mrg32k3aM2SubSeq - mrg32k3aM1SubSeq)
mrg32k3aM1SubSeq:
        /*0000*/ 	.byte	0x0b, 0xcc, 0xee, 0x04, 0x73, 0x29, 0x8b, 0x6f, 0xf6, 0x53, 0x03, 0xf6, 0x23, 0xf6, 0xea, 0xda
        /* <DEDUP_REMOVED lines=125> */
	.type		mrg32k3aM2SubSeq,@object
	.size		mrg32k3aM2SubSeq,(mrg32k3aM1 - mrg32k3aM2SubSeq)
mrg32k3aM2SubSeq:
        /* <DEDUP_REMOVED lines=126> */
	.type		mrg32k3aM1,@object
	.size		mrg32k3aM1,(mrg32k3aM1Seq - mrg32k3aM1)
mrg32k3aM1:
        /* <DEDUP_REMOVED lines=144> */
	.type		mrg32k3aM1Seq,@object
	.size		mrg32k3aM1Seq,(mrg32k3aM2 - mrg32k3aM1Seq)
mrg32k3aM1Seq:
        /* <DEDUP_REMOVED lines=144> */
	.type		mrg32k3aM2,@object
	.size		mrg32k3aM2,(mrg32k3aM2Seq - mrg32k3aM2)
mrg32k3aM2:
        /* <DEDUP_REMOVED lines=144> */
	.type		mrg32k3aM2Seq,@object
	.size		mrg32k3aM2Seq,(precalc_xorwow_matrix - mrg32k3aM2Seq)
mrg32k3aM2Seq:
        /* <DEDUP_REMOVED lines=144> */
	.type		precalc_xorwow_matrix,@object
	.size		precalc_xorwow_matrix,(precalc_xorwow_offset_matrix - precalc_xorwow_matrix)
precalc_xorwow_matrix:
        /* <DEDUP_REMOVED lines=6400> */
	.type		precalc_xorwow_offset_matrix,@object
	.size		precalc_xorwow_offset_matrix,(.L_1 - precalc_xorwow_offset_matrix)
precalc_xorwow_offset_matrix:
        /* <DEDUP_REMOVED lines=6400> */
.L_1:


//--------------------- .nv.shared.reserved.0     --------------------------
	.section	.nv.shared.reserved.0,"aw",@nobits
	.weak		__nv_reservedSMEM_offset_0_alias
	.size		__nv_reservedSMEM_offset_0_alias, 0, 64
	.other		__nv_reservedSMEM_offset_0_alias,@"STO_CUDA_RESERVED_SHARED STV_DEFAULT"
__nv_reservedSMEM_offset_0_alias:
	.zero		0
	.zero		64


//--------------------- .nv.constant0._Z19stateInitializationP8Particlei --------------------------
	.section	.nv.constant0._Z19stateInitializationP8Particlei,"a",@progbits
	.sectionflags	@""
	.align	4
.nv.constant0._Z19stateInitializationP8Particlei:
	.zero		908


//--------------------- .nv.constant0._Z13UpateParticleP8Particleiff --------------------------
	.section	.nv.constant0._Z13UpateParticleP8Particleiff,"a",@progbits
	.sectionflags	@""
	.align	4
.nv.constant0._Z13UpateParticleP8Particleiff:
	.zero		916


//--------------------- SYMBOLS --------------------------

	.type		.nv.reservedSmem.offset0,@object
	.size		.nv.reservedSmem.offset0,0x4
